//
// Generated by NVIDIA NVVM Compiler
//
// Compiler Build ID: CL-36424714
// Cuda compilation tools, release 13.0, V13.0.88
// Based on NVVM 20.0.0
//

.version 9.0
.target sm_100
.address_size 64

	// .globl	_Z15stencil_7_pointiiiPdS_
// _ZZ15stencil_7_pointiiiPdS_E3buf has been demoted

.visible .entry _Z15stencil_7_pointiiiPdS_(
	.param .u32 _Z15stencil_7_pointiiiPdS__param_0,
	.param .u32 _Z15stencil_7_pointiiiPdS__param_1,
	.param .u32 _Z15stencil_7_pointiiiPdS__param_2,
	.param .u64 .ptr .align 1 _Z15stencil_7_pointiiiPdS__param_3,
	.param .u64 .ptr .align 1 _Z15stencil_7_pointiiiPdS__param_4
)
{
	.reg .pred 	%p<58>;
	.reg .b32 	%r<340>;
	.reg .b64 	%rd<109>;
	.reg .b64 	%fd<125>;
	// demoted variable
	.shared .align 8 .b8 _ZZ15stencil_7_pointiiiPdS_E3buf[7776];
	ld.param.u32 	%r102, [_Z15stencil_7_pointiiiPdS__param_0];
	ld.param.u32 	%r103, [_Z15stencil_7_pointiiiPdS__param_1];
	ld.param.u32 	%r104, [_Z15stencil_7_pointiiiPdS__param_2];
	ld.param.u64 	%rd18, [_Z15stencil_7_pointiiiPdS__param_3];
	ld.param.u64 	%rd19, [_Z15stencil_7_pointiiiPdS__param_4];
	cvta.to.global.u64 	%rd20, %rd19;
	cvta.to.global.u64 	%rd1, %rd18;
	shr.s32 	%r105, %r102, 31;
	shr.u32 	%r106, %r105, 28;
	add.s32 	%r107, %r102, %r106;
	shr.s32 	%r108, %r107, 4;
	shr.s32 	%r110, %r103, 31;
	shr.u32 	%r111, %r110, 28;
	add.s32 	%r112, %r103, %r111;
	shr.s32 	%r113, %r112, 4;
	add.s32 	%r1, %r102, 2;
	add.s32 	%r2, %r103, 2;
	mov.u32 	%r3, %tid.y;
	mov.u32 	%r4, %tid.x;
	mov.u32 	%r114, %ctaid.y;
	mov.u32 	%r115, %ctaid.x;
	shl.b32 	%r5, %r114, 4;
	add.s32 	%r6, %r5, %r3;
	shl.b32 	%r7, %r115, 4;
	add.s32 	%r8, %r7, %r4;
	mul.wide.s32 	%rd21, %r102, 8;
	add.s64 	%rd2, %rd20, %rd21;
	add.s32 	%r117, %r113, -1;
	setp.lt.s32 	%p1, %r114, %r117;
	add.s32 	%r118, %r108, -1;
	setp.lt.s32 	%p2, %r115, %r118;
	and.pred  	%p3, %p1, %p2;
	@%p3 bra 	$L__BB0_2;
	ld.param.u32 	%r307, [_Z15stencil_7_pointiiiPdS__param_1];
	or.b32  	%r119, %r307, %r102;
	and.b32  	%r120, %r119, 15;
	setp.ne.s32 	%p4, %r120, 0;
	@%p4 bra 	$L__BB0_43;
$L__BB0_2:
	add.s64 	%rd3, %rd1, %rd21;
	mul.lo.s32 	%r9, %r1, %r6;
	add.s32 	%r10, %r9, %r8;
	mul.wide.s32 	%rd74, %r10, 8;
	add.s64 	%rd4, %rd3, %rd74;
	ld.global.f64 	%fd58, [%rd4+24];
	mov.u32 	%r323, _ZZ15stencil_7_pointiiiPdS_E3buf;
	mad.lo.s32 	%r11, %r3, 144, %r323;
	add.s32 	%r12, %r11, 144;
	shl.b32 	%r211, %r4, 3;
	add.s32 	%r13, %r12, %r211;
	st.shared.f64 	[%r13+8], %fd58;
	add.s32 	%r14, %r323, %r211;
	setp.eq.s32 	%p33, %r3, 15;
	@%p33 bra 	$L__BB0_5;
	setp.ne.s32 	%p34, %r3, 0;
	@%p34 bra 	$L__BB0_6;
	sub.s32 	%r215, %r9, %r1;
	add.s32 	%r216, %r215, %r8;
	mul.wide.s32 	%rd77, %r216, 8;
	add.s64 	%rd78, %rd3, %rd77;
	ld.global.f64 	%fd60, [%rd78+24];
	st.shared.f64 	[%r14+8], %fd60;
	bra.uni 	$L__BB0_6;
$L__BB0_5:
	mul.wide.s32 	%rd75, %r1, 8;
	add.s64 	%rd76, %rd4, %rd75;
	ld.global.f64 	%fd59, [%rd76+24];
	mov.u32 	%r213, _ZZ15stencil_7_pointiiiPdS_E3buf;
	add.s32 	%r214, %r213, %r211;
	st.shared.f64 	[%r214+2456], %fd59;
$L__BB0_6:
	setp.eq.s32 	%p35, %r4, 15;
	@%p35 bra 	$L__BB0_9;
	setp.ne.s32 	%p36, %r4, 0;
	@%p36 bra 	$L__BB0_10;
	ld.global.f64 	%fd62, [%rd4+16];
	st.shared.f64 	[%r12], %fd62;
	bra.uni 	$L__BB0_10;
$L__BB0_9:
	ld.global.f64 	%fd61, [%rd4+32];
	st.shared.f64 	[%r11+280], %fd61;
$L__BB0_10:
	ld.param.u32 	%r315, [_Z15stencil_7_pointiiiPdS__param_1];
	bar.sync 	0;
	add.s32 	%r217, %r315, 3;
	mul.lo.s32 	%r218, %r217, %r1;
	mul.wide.s32 	%rd79, %r218, 8;
	add.s64 	%rd5, %rd1, %rd79;
	add.s64 	%rd6, %rd5, %rd74;
	ld.global.f64 	%fd63, [%rd6+8];
	st.shared.f64 	[%r13+2600], %fd63;
	setp.eq.s32 	%p37, %r3, 15;
	@%p37 bra 	$L__BB0_13;
	setp.ne.s32 	%p38, %r3, 0;
	@%p38 bra 	$L__BB0_14;
	sub.s32 	%r219, %r9, %r1;
	add.s32 	%r220, %r219, %r8;
	mul.wide.s32 	%rd83, %r220, 8;
	add.s64 	%rd84, %rd5, %rd83;
	ld.global.f64 	%fd65, [%rd84+8];
	st.shared.f64 	[%r14+2600], %fd65;
	bra.uni 	$L__BB0_14;
$L__BB0_13:
	mul.wide.s32 	%rd81, %r1, 8;
	add.s64 	%rd82, %rd6, %rd81;
	ld.global.f64 	%fd64, [%rd82+8];
	st.shared.f64 	[%r14+5048], %fd64;
$L__BB0_14:
	setp.eq.s32 	%p39, %r4, 15;
	@%p39 bra 	$L__BB0_17;
	setp.ne.s32 	%p40, %r4, 0;
	@%p40 bra 	$L__BB0_18;
	ld.global.f64 	%fd67, [%rd6];
	st.shared.f64 	[%r11+2736], %fd67;
	bra.uni 	$L__BB0_18;
$L__BB0_17:
	ld.global.f64 	%fd66, [%rd6+16];
	st.shared.f64 	[%r11+2872], %fd66;
$L__BB0_18:
	bar.sync 	0;
	setp.lt.s32 	%p41, %r104, 1;
	@%p41 bra 	$L__BB0_97;
	add.s32 	%r222, %r9, %r1;
	shl.b32 	%r223, %r1, 1;
	sub.s32 	%r224, %r222, %r223;
	add.s32 	%r15, %r224, %r8;
	setp.eq.s32 	%p42, %r104, 1;
	mov.b32 	%r338, 2;
	@%p42 bra 	$L__BB0_39;
	ld.param.u32 	%r316, [_Z15stencil_7_pointiiiPdS__param_1];
	and.b32  	%r230, %r104, 2147483646;
	neg.s32 	%r326, %r230;
	add.s32 	%r231, %r3, %r316;
	add.s32 	%r232, %r231, %r5;
	add.s32 	%r233, %r232, 2;
	mad.lo.s32 	%r234, %r233, %r1, %r4;
	add.s32 	%r321, %r234, %r7;
	shl.b32 	%r235, %r316, 1;
	mad.lo.s32 	%r236, %r316, 3, 7;
	mul.lo.s32 	%r320, %r236, %r1;
	add.s32 	%r237, %r235, 5;
	add.s32 	%r238, %r237, %r6;
	mad.lo.s32 	%r239, %r238, %r1, %r4;
	add.s32 	%r240, %r239, %r7;
	sub.s32 	%r319, %r240, %r102;
	mul.lo.s32 	%r318, %r237, %r1;
	mov.b32 	%r327, 2;
	mov.b32 	%r325, 0;
	mov.b32 	%r324, 3;
	mov.b32 	%r322, 1;
	mul.wide.s32 	%rd87, %r1, 8;
	mul.wide.s32 	%rd97, %r15, 8;
$L__BB0_21:
	mul.hi.u32 	%r241, %r324, -1431655765;
	shr.u32 	%r242, %r241, 1;
	mul.lo.s32 	%r243, %r242, 7776;
	sub.s32 	%r31, 7784, %r243;
	mul.hi.u32 	%r244, %r327, -1431655765;
	shr.u32 	%r245, %r244, 1;
	mul.lo.s32 	%r246, %r245, 7776;
	sub.s32 	%r32, 7640, %r246;
	mul.wide.s32 	%rd85, %r318, 8;
	add.s64 	%rd7, %rd1, %rd85;
	add.s64 	%rd8, %rd7, %rd74;
	ld.global.f64 	%fd68, [%rd8+8];
	shl.b32 	%r247, %r4, 3;
	mad.lo.s32 	%r248, %r3, 144, %r247;
	add.s32 	%r33, %r323, %r248;
	add.s32 	%r34, %r33, %r32;
	st.shared.f64 	[%r34+-2304], %fd68;
	setp.eq.s32 	%p43, %r3, 15;
	@%p43 bra 	$L__BB0_24;
	setp.ne.s32 	%p44, %r3, 0;
	@%p44 bra 	$L__BB0_25;
	add.s64 	%rd90, %rd7, %rd97;
	ld.global.f64 	%fd70, [%rd90+8];
	shl.b32 	%r252, %r4, 3;
	add.s32 	%r253, %r252, %r323;
	add.s32 	%r254, %r253, %r32;
	st.shared.f64 	[%r254+-2448], %fd70;
	bra.uni 	$L__BB0_25;
$L__BB0_24:
	add.s64 	%rd88, %rd8, %rd87;
	ld.global.f64 	%fd69, [%rd88+8];
	shl.b32 	%r249, %r4, 3;
	add.s32 	%r250, %r249, %r323;
	add.s32 	%r251, %r250, %r32;
	st.shared.f64 	[%r251], %fd69;
$L__BB0_25:
	setp.eq.s32 	%p45, %r4, 15;
	@%p45 bra 	$L__BB0_28;
	setp.ne.s32 	%p46, %r4, 0;
	@%p46 bra 	$L__BB0_29;
	ld.global.f64 	%fd72, [%rd8];
	mad.lo.s32 	%r257, %r3, 144, %r323;
	add.s32 	%r258, %r257, %r32;
	st.shared.f64 	[%r258+-2312], %fd72;
	bra.uni 	$L__BB0_29;
$L__BB0_28:
	ld.global.f64 	%fd71, [%rd8+16];
	mad.lo.s32 	%r255, %r3, 144, %r323;
	add.s32 	%r256, %r255, %r32;
	st.shared.f64 	[%r256+-2176], %fd71;
$L__BB0_29:
	bar.sync 	0;
	mul.hi.u32 	%r259, %r322, -1431655765;
	shr.u32 	%r260, %r259, 1;
	mad.lo.s32 	%r35, %r260, -7776, %r33;
	ld.shared.f64 	%fd73, [%r35+2744];
	ld.shared.f64 	%fd74, [%r35+2736];
	ld.shared.f64 	%fd75, [%r35+2752];
	add.f64 	%fd76, %fd74, %fd75;
	ld.shared.f64 	%fd77, [%r35+2600];
	add.f64 	%fd78, %fd76, %fd77;
	ld.shared.f64 	%fd79, [%r35+2888];
	add.f64 	%fd80, %fd78, %fd79;
	mul.hi.u32 	%r261, %r325, -1431655765;
	shr.u32 	%r262, %r261, 1;
	mad.lo.s32 	%r263, %r262, -7776, %r33;
	ld.shared.f64 	%fd81, [%r263+152];
	add.f64 	%fd82, %fd80, %fd81;
	ld.shared.f64 	%fd83, [%r34+-2304];
	add.f64 	%fd84, %fd82, %fd83;
	mul.f64 	%fd85, %fd84, 0d3FF199999999999A;
	fma.rn.f64 	%fd86, %fd73, 0d4000000000000000, %fd85;
	mul.wide.s32 	%rd91, %r321, 8;
	add.s64 	%rd92, %rd2, %rd91;
	st.global.f64 	[%rd92+24], %fd86;
	mul.wide.s32 	%rd93, %r320, 8;
	add.s64 	%rd9, %rd1, %rd93;
	add.s64 	%rd10, %rd9, %rd74;
	ld.global.f64 	%fd87, [%rd10+8];
	add.s32 	%r36, %r33, %r31;
	st.shared.f64 	[%r36+144], %fd87;
	setp.eq.s32 	%p47, %r3, 0;
	@%p47 bra 	$L__BB0_32;
	setp.ne.s32 	%p48, %r3, 15;
	@%p48 bra 	$L__BB0_33;
	add.s64 	%rd96, %rd10, %rd87;
	ld.global.f64 	%fd88, [%rd96+8];
	shl.b32 	%r264, %r4, 3;
	add.s32 	%r265, %r264, %r323;
	add.s32 	%r266, %r265, %r31;
	st.shared.f64 	[%r266+2448], %fd88;
	bra.uni 	$L__BB0_33;
$L__BB0_32:
	add.s64 	%rd98, %rd9, %rd97;
	ld.global.f64 	%fd89, [%rd98+8];
	shl.b32 	%r267, %r4, 3;
	add.s32 	%r268, %r267, %r323;
	add.s32 	%r269, %r268, %r31;
	st.shared.f64 	[%r269], %fd89;
$L__BB0_33:
	setp.eq.s32 	%p49, %r4, 0;
	@%p49 bra 	$L__BB0_36;
	setp.ne.s32 	%p50, %r4, 15;
	@%p50 bra 	$L__BB0_37;
	ld.global.f64 	%fd90, [%rd10+16];
	mad.lo.s32 	%r270, %r3, 144, %r323;
	add.s32 	%r271, %r270, %r31;
	st.shared.f64 	[%r271+272], %fd90;
	bra.uni 	$L__BB0_37;
$L__BB0_36:
	ld.global.f64 	%fd91, [%rd10];
	mad.lo.s32 	%r272, %r3, 144, %r323;
	add.s32 	%r273, %r272, %r31;
	st.shared.f64 	[%r273+136], %fd91;
$L__BB0_37:
	ld.param.u32 	%r317, [_Z15stencil_7_pointiiiPdS__param_1];
	bar.sync 	0;
	ld.shared.f64 	%fd92, [%r34+-2304];
	ld.shared.f64 	%fd93, [%r34+-2312];
	ld.shared.f64 	%fd94, [%r34+-2296];
	add.f64 	%fd95, %fd93, %fd94;
	ld.shared.f64 	%fd96, [%r34+-2448];
	add.f64 	%fd97, %fd95, %fd96;
	ld.shared.f64 	%fd98, [%r34+-2160];
	add.f64 	%fd99, %fd97, %fd98;
	ld.shared.f64 	%fd100, [%r35+2744];
	add.f64 	%fd101, %fd99, %fd100;
	ld.shared.f64 	%fd102, [%r36+144];
	add.f64 	%fd103, %fd101, %fd102;
	mul.f64 	%fd104, %fd103, 0d3FF199999999999A;
	fma.rn.f64 	%fd105, %fd92, 0d4000000000000000, %fd104;
	add.s32 	%r274, %r319, -2;
	mul.wide.s32 	%rd99, %r274, 8;
	add.s64 	%rd100, %rd2, %rd99;
	st.global.f64 	[%rd100+24], %fd105;
	add.s32 	%r327, %r327, 2;
	add.s32 	%r326, %r326, 2;
	add.s32 	%r325, %r325, 2;
	add.s32 	%r324, %r324, 2;
	add.s32 	%r323, %r323, 5184;
	add.s32 	%r322, %r322, 2;
	shl.b32 	%r275, %r317, 1;
	add.s32 	%r276, %r275, 4;
	mul.lo.s32 	%r277, %r276, %r1;
	add.s32 	%r321, %r321, %r277;
	add.s32 	%r320, %r320, %r277;
	add.s32 	%r319, %r319, %r277;
	add.s32 	%r318, %r318, %r277;
	setp.eq.s32 	%p51, %r326, 0;
	@%p51 bra 	$L__BB0_38;
	bra.uni 	$L__BB0_21;
$L__BB0_38:
	add.s32 	%r338, %r325, 2;
$L__BB0_39:
	and.b32  	%r278, %r104, 1;
	setp.eq.b32 	%p52, %r278, 1;
	not.pred 	%p53, %p52;
	@%p53 bra 	$L__BB0_97;
	mul.hi.u32 	%r279, %r338, -1431655765;
	shr.u32 	%r280, %r279, 1;
	mul.lo.s32 	%r281, %r280, 3;
	sub.s32 	%r90, %r338, %r281;
	mul.lo.s32 	%r91, %r338, %r2;
	mad.lo.s32 	%r282, %r1, %r91, %r1;
	mul.wide.s32 	%rd101, %r282, 8;
	add.s64 	%rd15, %rd1, %rd101;
	mul.wide.s32 	%rd102, %r10, 8;
	add.s64 	%rd16, %rd15, %rd102;
	ld.global.f64 	%fd106, [%rd16+8];
	mov.u32 	%r283, _ZZ15stencil_7_pointiiiPdS_E3buf;
	mad.lo.s32 	%r92, %r90, 2592, %r283;
	mad.lo.s32 	%r93, %r3, 144, %r92;
	add.s32 	%r94, %r93, 144;
	shl.b32 	%r284, %r4, 3;
	add.s32 	%r95, %r94, %r284;
	st.shared.f64 	[%r95+8], %fd106;
	setp.eq.s32 	%p54, %r3, 0;
	@%p54 bra 	$L__BB0_85;
	setp.ne.s32 	%p55, %r3, 15;
	@%p55 bra 	$L__BB0_86;
	mul.wide.s32 	%rd103, %r1, 8;
	add.s64 	%rd104, %rd16, %rd103;
	ld.global.f64 	%fd107, [%rd104+8];
	mad.lo.s32 	%r285, %r90, 2592, %r14;
	st.shared.f64 	[%r285+2456], %fd107;
	bra.uni 	$L__BB0_86;
$L__BB0_43:
	ld.param.u32 	%r308, [_Z15stencil_7_pointiiiPdS__param_1];
	setp.ge.s32 	%p5, %r8, %r102;
	setp.ge.s32 	%p6, %r6, %r308;
	or.pred  	%p7, %p5, %p6;
	@%p7 bra 	$L__BB0_97;
	add.s32 	%r122, %r102, 3;
	mul.wide.u32 	%rd22, %r122, 8;
	add.s64 	%rd11, %rd1, %rd22;
	mul.lo.s32 	%r47, %r1, %r6;
	add.s32 	%r48, %r47, %r8;
	mul.wide.u32 	%rd23, %r48, 8;
	add.s64 	%rd24, %rd11, %rd23;
	ld.global.f64 	%fd1, [%rd24];
	mov.u32 	%r333, _ZZ15stencil_7_pointiiiPdS_E3buf;
	mad.lo.s32 	%r49, %r3, 144, %r333;
	add.s32 	%r50, %r49, 144;
	shl.b32 	%r124, %r4, 3;
	add.s32 	%r51, %r50, %r124;
	st.shared.f64 	[%r51+8], %fd1;
	setp.ne.s32 	%p8, %r3, 0;
	add.s32 	%r52, %r333, %r124;
	@%p8 bra 	$L__BB0_46;
	sub.s32 	%r126, %r47, %r1;
	add.s32 	%r127, %r126, %r8;
	mul.wide.s32 	%rd26, %r127, 8;
	add.s64 	%rd27, %rd11, %rd26;
	ld.global.f64 	%fd2, [%rd27];
	st.shared.f64 	[%r52+8], %fd2;
	bra.uni 	$L__BB0_48;
$L__BB0_46:
	ld.param.u32 	%r309, [_Z15stencil_7_pointiiiPdS__param_1];
	add.s32 	%r125, %r309, -1;
	setp.ne.s32 	%p9, %r6, %r125;
	@%p9 bra 	$L__BB0_48;
	mov.b64 	%rd25, 0;
	st.shared.u64 	[%r51+152], %rd25;
$L__BB0_48:
	setp.ne.s32 	%p10, %r4, 0;
	@%p10 bra 	$L__BB0_50;
	mul.wide.s32 	%rd29, %r48, 8;
	add.s64 	%rd30, %rd11, %rd29;
	ld.global.f64 	%fd3, [%rd30+-8];
	st.shared.f64 	[%r50], %fd3;
	bra.uni 	$L__BB0_52;
$L__BB0_50:
	add.s32 	%r128, %r102, -1;
	setp.ne.s32 	%p11, %r8, %r128;
	@%p11 bra 	$L__BB0_52;
	mov.b64 	%rd28, 0;
	st.shared.u64 	[%r51+16], %rd28;
$L__BB0_52:
	ld.param.u32 	%r310, [_Z15stencil_7_pointiiiPdS__param_1];
	setp.ne.s32 	%p12, %r3, 0;
	add.s32 	%r129, %r310, 3;
	mul.lo.s32 	%r130, %r129, %r1;
	mul.wide.u32 	%rd31, %r130, 8;
	add.s64 	%rd12, %rd1, %rd31;
	add.s64 	%rd33, %rd12, %rd23;
	ld.global.f64 	%fd4, [%rd33+8];
	st.shared.f64 	[%r51+2600], %fd4;
	@%p12 bra 	$L__BB0_54;
	sub.s32 	%r132, %r47, %r1;
	add.s32 	%r133, %r132, %r8;
	mul.wide.s32 	%rd35, %r133, 8;
	add.s64 	%rd36, %rd12, %rd35;
	ld.global.f64 	%fd5, [%rd36+8];
	st.shared.f64 	[%r52+2600], %fd5;
	bra.uni 	$L__BB0_56;
$L__BB0_54:
	ld.param.u32 	%r311, [_Z15stencil_7_pointiiiPdS__param_1];
	add.s32 	%r131, %r311, -1;
	setp.ne.s32 	%p13, %r6, %r131;
	@%p13 bra 	$L__BB0_56;
	mov.b64 	%rd34, 0;
	st.shared.u64 	[%r51+2744], %rd34;
$L__BB0_56:
	setp.ne.s32 	%p14, %r4, 0;
	@%p14 bra 	$L__BB0_58;
	mul.wide.s32 	%rd38, %r48, 8;
	add.s64 	%rd39, %rd12, %rd38;
	ld.global.f64 	%fd6, [%rd39];
	st.shared.f64 	[%r49+2736], %fd6;
	bra.uni 	$L__BB0_60;
$L__BB0_58:
	add.s32 	%r134, %r102, -1;
	setp.ne.s32 	%p15, %r8, %r134;
	@%p15 bra 	$L__BB0_60;
	mov.b64 	%rd37, 0;
	st.shared.u64 	[%r51+2608], %rd37;
$L__BB0_60:
	setp.lt.s32 	%p16, %r104, 1;
	@%p16 bra 	$L__BB0_97;
	ld.param.u32 	%r312, [_Z15stencil_7_pointiiiPdS__param_1];
	add.s32 	%r53, %r312, -1;
	sub.s32 	%r136, %r47, %r1;
	add.s32 	%r54, %r136, %r8;
	add.s32 	%r55, %r102, -1;
	setp.eq.s32 	%p17, %r104, 1;
	mov.b32 	%r339, 2;
	@%p17 bra 	$L__BB0_81;
	ld.param.u32 	%r313, [_Z15stencil_7_pointiiiPdS__param_1];
	and.b32  	%r142, %r104, 2147483646;
	neg.s32 	%r336, %r142;
	add.s32 	%r143, %r3, %r313;
	add.s32 	%r144, %r143, %r5;
	add.s32 	%r145, %r144, 2;
	mad.lo.s32 	%r146, %r145, %r1, %r4;
	add.s32 	%r331, %r146, %r7;
	shl.b32 	%r147, %r313, 1;
	mad.lo.s32 	%r148, %r313, 3, 7;
	mul.lo.s32 	%r330, %r148, %r1;
	add.s32 	%r149, %r147, 5;
	add.s32 	%r150, %r149, %r6;
	mad.lo.s32 	%r151, %r150, %r1, %r4;
	add.s32 	%r152, %r151, %r7;
	sub.s32 	%r329, %r152, %r102;
	mul.lo.s32 	%r328, %r149, %r1;
	mov.b32 	%r337, 2;
	mov.b32 	%r335, 0;
	mov.b32 	%r334, 3;
	mov.b32 	%r332, 1;
	mul.wide.s32 	%rd44, %r54, 8;
	mul.wide.s32 	%rd47, %r48, 8;
$L__BB0_63:
	setp.ne.s32 	%p18, %r3, 0;
	mul.hi.u32 	%r153, %r334, -1431655765;
	shr.u32 	%r154, %r153, 1;
	mul.lo.s32 	%r71, %r154, 7776;
	mul.hi.u32 	%r155, %r337, -1431655765;
	shr.u32 	%r156, %r155, 1;
	mul.lo.s32 	%r157, %r156, 7776;
	sub.s32 	%r72, 5328, %r157;
	mul.wide.s32 	%rd40, %r328, 8;
	add.s64 	%rd13, %rd1, %rd40;
	add.s64 	%rd42, %rd13, %rd23;
	ld.global.f64 	%fd7, [%rd42+8];
	shl.b32 	%r158, %r4, 3;
	mad.lo.s32 	%r159, %r3, 144, %r158;
	add.s32 	%r73, %r333, %r159;
	add.s32 	%r74, %r73, %r72;
	st.shared.f64 	[%r74+8], %fd7;
	@%p18 bra 	$L__BB0_65;
	add.s64 	%rd45, %rd13, %rd44;
	ld.global.f64 	%fd8, [%rd45+8];
	shl.b32 	%r160, %r4, 3;
	add.s32 	%r161, %r160, %r333;
	add.s32 	%r162, %r161, %r72;
	st.shared.f64 	[%r162+-136], %fd8;
	bra.uni 	$L__BB0_67;
$L__BB0_65:
	setp.ne.s32 	%p19, %r6, %r53;
	@%p19 bra 	$L__BB0_67;
	mov.b64 	%rd43, 0;
	st.shared.u64 	[%r74+152], %rd43;
$L__BB0_67:
	setp.ne.s32 	%p20, %r4, 0;
	@%p20 bra 	$L__BB0_69;
	add.s64 	%rd48, %rd13, %rd47;
	ld.global.f64 	%fd9, [%rd48];
	mad.lo.s32 	%r163, %r3, 144, %r333;
	add.s32 	%r164, %r163, %r72;
	st.shared.f64 	[%r164], %fd9;
	bra.uni 	$L__BB0_71;
$L__BB0_69:
	setp.ne.s32 	%p21, %r8, %r55;
	@%p21 bra 	$L__BB0_71;
	mov.b64 	%rd46, 0;
	st.shared.u64 	[%r74+16], %rd46;
$L__BB0_71:
	sub.s32 	%r75, 7784, %r71;
	setp.eq.s32 	%p22, %r3, 0;
	bar.sync 	0;
	mul.hi.u32 	%r165, %r332, -1431655765;
	shr.u32 	%r166, %r165, 1;
	mad.lo.s32 	%r76, %r166, -7776, %r73;
	ld.shared.f64 	%fd10, [%r76+2744];
	ld.shared.f64 	%fd11, [%r76+2736];
	ld.shared.f64 	%fd12, [%r76+2752];
	add.f64 	%fd13, %fd11, %fd12;
	ld.shared.f64 	%fd14, [%r76+2600];
	add.f64 	%fd15, %fd13, %fd14;
	ld.shared.f64 	%fd16, [%r76+2888];
	add.f64 	%fd17, %fd15, %fd16;
	mul.hi.u32 	%r167, %r335, -1431655765;
	shr.u32 	%r168, %r167, 1;
	mad.lo.s32 	%r169, %r168, -7776, %r73;
	ld.shared.f64 	%fd18, [%r169+152];
	add.f64 	%fd19, %fd17, %fd18;
	ld.shared.f64 	%fd20, [%r74+8];
	add.f64 	%fd21, %fd19, %fd20;
	mul.f64 	%fd22, %fd21, 0d3FF199999999999A;
	fma.rn.f64 	%fd23, %fd10, 0d4000000000000000, %fd22;
	mul.wide.s32 	%rd49, %r331, 8;
	add.s64 	%rd50, %rd2, %rd49;
	st.global.f64 	[%rd50+24], %fd23;
	mul.wide.s32 	%rd51, %r330, 8;
	add.s64 	%rd14, %rd1, %rd51;
	add.s64 	%rd53, %rd14, %rd23;
	ld.global.f64 	%fd24, [%rd53+8];
	sub.s32 	%r170, %r73, %r71;
	add.s32 	%r77, %r170, 7920;
	st.shared.f64 	[%r170+7928], %fd24;
	@%p22 bra 	$L__BB0_74;
	setp.ne.s32 	%p23, %r6, %r53;
	@%p23 bra 	$L__BB0_75;
	mov.b64 	%rd54, 0;
	st.shared.u64 	[%r77+152], %rd54;
	bra.uni 	$L__BB0_75;
$L__BB0_74:
	add.s64 	%rd56, %rd14, %rd44;
	ld.global.f64 	%fd25, [%rd56+8];
	shl.b32 	%r171, %r4, 3;
	add.s32 	%r172, %r171, %r333;
	add.s32 	%r173, %r172, %r75;
	st.shared.f64 	[%r173], %fd25;
$L__BB0_75:
	setp.eq.s32 	%p24, %r4, 0;
	@%p24 bra 	$L__BB0_78;
	setp.ne.s32 	%p25, %r8, %r55;
	@%p25 bra 	$L__BB0_79;
	mov.b64 	%rd57, 0;
	st.shared.u64 	[%r77+16], %rd57;
	bra.uni 	$L__BB0_79;
$L__BB0_78:
	add.s64 	%rd59, %rd14, %rd47;
	ld.global.f64 	%fd26, [%rd59];
	mad.lo.s32 	%r174, %r3, 144, %r333;
	add.s32 	%r175, %r174, %r75;
	st.shared.f64 	[%r175+136], %fd26;
$L__BB0_79:
	ld.param.u32 	%r314, [_Z15stencil_7_pointiiiPdS__param_1];
	bar.sync 	0;
	ld.shared.f64 	%fd27, [%r74+8];
	ld.shared.f64 	%fd28, [%r74];
	ld.shared.f64 	%fd29, [%r74+16];
	add.f64 	%fd30, %fd28, %fd29;
	ld.shared.f64 	%fd31, [%r74+-136];
	add.f64 	%fd32, %fd30, %fd31;
	ld.shared.f64 	%fd33, [%r74+152];
	add.f64 	%fd34, %fd32, %fd33;
	ld.shared.f64 	%fd35, [%r76+2744];
	add.f64 	%fd36, %fd34, %fd35;
	ld.shared.f64 	%fd37, [%r77+8];
	add.f64 	%fd38, %fd36, %fd37;
	mul.f64 	%fd39, %fd38, 0d3FF199999999999A;
	fma.rn.f64 	%fd40, %fd27, 0d4000000000000000, %fd39;
	add.s32 	%r176, %r329, -2;
	mul.wide.s32 	%rd60, %r176, 8;
	add.s64 	%rd61, %rd2, %rd60;
	st.global.f64 	[%rd61+24], %fd40;
	add.s32 	%r337, %r337, 2;
	add.s32 	%r336, %r336, 2;
	add.s32 	%r335, %r335, 2;
	add.s32 	%r334, %r334, 2;
	add.s32 	%r333, %r333, 5184;
	add.s32 	%r332, %r332, 2;
	shl.b32 	%r177, %r314, 1;
	add.s32 	%r178, %r177, 4;
	mul.lo.s32 	%r179, %r178, %r1;
	add.s32 	%r331, %r331, %r179;
	add.s32 	%r330, %r330, %r179;
	add.s32 	%r329, %r329, %r179;
	add.s32 	%r328, %r328, %r179;
	setp.eq.s32 	%p26, %r336, 0;
	@%p26 bra 	$L__BB0_80;
	bra.uni 	$L__BB0_63;
$L__BB0_80:
	add.s32 	%r339, %r335, 2;
$L__BB0_81:
	and.b32  	%r180, %r104, 1;
	setp.eq.b32 	%p27, %r180, 1;
	not.pred 	%p28, %p27;
	@%p28 bra 	$L__BB0_97;
	setp.eq.s32 	%p29, %r3, 0;
	mul.hi.u32 	%r181, %r339, -1431655765;
	shr.u32 	%r182, %r181, 1;
	mul.lo.s32 	%r183, %r182, 3;
	sub.s32 	%r184, %r339, %r183;
	mul.lo.s32 	%r98, %r339, %r2;
	mad.lo.s32 	%r185, %r1, %r98, %r1;
	mul.wide.s32 	%rd62, %r185, 8;
	add.s64 	%rd17, %rd1, %rd62;
	mul.wide.u32 	%rd63, %r48, 8;
	add.s64 	%rd64, %rd17, %rd63;
	ld.global.f64 	%fd41, [%rd64+8];
	mov.u32 	%r186, _ZZ15stencil_7_pointiiiPdS_E3buf;
	mad.lo.s32 	%r99, %r184, 2592, %r186;
	mad.lo.s32 	%r187, %r3, 144, %r99;
	add.s32 	%r100, %r187, 144;
	shl.b32 	%r188, %r4, 3;
	add.s32 	%r101, %r100, %r188;
	st.shared.f64 	[%r101+8], %fd41;
	@%p29 bra 	$L__BB0_91;
	setp.ne.s32 	%p30, %r6, %r53;
	@%p30 bra 	$L__BB0_92;
	mov.b64 	%rd65, 0;
	st.shared.u64 	[%r101+152], %rd65;
	bra.uni 	$L__BB0_92;
$L__BB0_85:
	mul.wide.s32 	%rd105, %r15, 8;
	add.s64 	%rd106, %rd15, %rd105;
	ld.global.f64 	%fd108, [%rd106+8];
	add.s32 	%r287, %r92, %r284;
	st.shared.f64 	[%r287+8], %fd108;
$L__BB0_86:
	setp.eq.s32 	%p56, %r4, 0;
	@%p56 bra 	$L__BB0_89;
	setp.ne.s32 	%p57, %r4, 15;
	@%p57 bra 	$L__BB0_90;
	ld.global.f64 	%fd109, [%rd16+16];
	st.shared.f64 	[%r93+280], %fd109;
	bra.uni 	$L__BB0_90;
$L__BB0_89:
	ld.global.f64 	%fd110, [%rd16];
	st.shared.f64 	[%r94], %fd110;
$L__BB0_90:
	bar.sync 	0;
	add.s32 	%r288, %r338, -1;
	mul.hi.u32 	%r289, %r288, -1431655765;
	shr.u32 	%r290, %r289, 1;
	mul.lo.s32 	%r291, %r290, 3;
	sub.s32 	%r292, %r288, %r291;
	add.s32 	%r293, %r338, -2;
	mul.hi.u32 	%r294, %r293, -1431655765;
	shr.u32 	%r295, %r294, 1;
	mul.lo.s32 	%r296, %r295, 3;
	sub.s32 	%r297, %r293, %r296;
	mad.lo.s32 	%r299, %r292, 2592, %r283;
	mad.lo.s32 	%r300, %r3, 144, %r299;
	add.s32 	%r302, %r300, %r284;
	ld.shared.f64 	%fd111, [%r302+152];
	ld.shared.f64 	%fd112, [%r302+144];
	ld.shared.f64 	%fd113, [%r302+160];
	add.f64 	%fd114, %fd112, %fd113;
	ld.shared.f64 	%fd115, [%r302+8];
	add.f64 	%fd116, %fd114, %fd115;
	ld.shared.f64 	%fd117, [%r302+296];
	add.f64 	%fd118, %fd116, %fd117;
	mad.lo.s32 	%r303, %r297, 2592, %r13;
	ld.shared.f64 	%fd119, [%r303+8];
	add.f64 	%fd120, %fd118, %fd119;
	ld.shared.f64 	%fd121, [%r95+8];
	add.f64 	%fd122, %fd120, %fd121;
	mul.f64 	%fd123, %fd122, 0d3FF199999999999A;
	fma.rn.f64 	%fd124, %fd111, 0d4000000000000000, %fd123;
	sub.s32 	%r304, %r91, %r2;
	add.s32 	%r305, %r304, %r6;
	mad.lo.s32 	%r306, %r305, %r1, %r8;
	mul.wide.s32 	%rd107, %r306, 8;
	add.s64 	%rd108, %rd2, %rd107;
	st.global.f64 	[%rd108+24], %fd124;
	bra.uni 	$L__BB0_97;
$L__BB0_91:
	mul.wide.s32 	%rd66, %r54, 8;
	add.s64 	%rd67, %rd17, %rd66;
	ld.global.f64 	%fd42, [%rd67+8];
	add.s32 	%r190, %r99, %r188;
	st.shared.f64 	[%r190+8], %fd42;
$L__BB0_92:
	setp.eq.s32 	%p31, %r4, 0;
	@%p31 bra 	$L__BB0_95;
	setp.ne.s32 	%p32, %r8, %r55;
	@%p32 bra 	$L__BB0_96;
	mov.b64 	%rd68, 0;
	st.shared.u64 	[%r101+16], %rd68;
	bra.uni 	$L__BB0_96;
$L__BB0_95:
	mul.wide.s32 	%rd69, %r48, 8;
	add.s64 	%rd70, %rd17, %rd69;
	ld.global.f64 	%fd43, [%rd70];
	st.shared.f64 	[%r100], %fd43;
$L__BB0_96:
	bar.sync 	0;
	add.s32 	%r191, %r339, -1;
	mul.hi.u32 	%r192, %r191, -1431655765;
	shr.u32 	%r193, %r192, 1;
	mul.lo.s32 	%r194, %r193, 3;
	sub.s32 	%r195, %r191, %r194;
	add.s32 	%r196, %r339, -2;
	mul.hi.u32 	%r197, %r196, -1431655765;
	shr.u32 	%r198, %r197, 1;
	mul.lo.s32 	%r199, %r198, 3;
	sub.s32 	%r200, %r196, %r199;
	mad.lo.s32 	%r202, %r195, 2592, %r186;
	mad.lo.s32 	%r203, %r3, 144, %r202;
	add.s32 	%r205, %r203, %r188;
	ld.shared.f64 	%fd44, [%r205+152];
	ld.shared.f64 	%fd45, [%r205+144];
	ld.shared.f64 	%fd46, [%r205+160];
	add.f64 	%fd47, %fd45, %fd46;
	ld.shared.f64 	%fd48, [%r205+8];
	add.f64 	%fd49, %fd47, %fd48;
	ld.shared.f64 	%fd50, [%r205+296];
	add.f64 	%fd51, %fd49, %fd50;
	mad.lo.s32 	%r206, %r200, 2592, %r51;
	ld.shared.f64 	%fd52, [%r206+8];
	add.f64 	%fd53, %fd51, %fd52;
	ld.shared.f64 	%fd54, [%r101+8];
	add.f64 	%fd55, %fd53, %fd54;
	mul.f64 	%fd56, %fd55, 0d3FF199999999999A;
	fma.rn.f64 	%fd57, %fd44, 0d4000000000000000, %fd56;
	sub.s32 	%r207, %r98, %r2;
	add.s32 	%r208, %r207, %r6;
	mad.lo.s32 	%r209, %r208, %r1, %r8;
	mul.wide.s32 	%rd71, %r209, 8;
	add.s64 	%rd72, %rd2, %rd71;
	st.global.f64 	[%rd72+24], %fd57;
$L__BB0_97:
	ret;

}


// ===== COMPILED SASS (sm_100) =====

	.target	sm_100

	.elftype	@"ET_EXEC"


//--------------------- .note.nv.tkinfo           --------------------------
	.section	.note.nv.tkinfo,"",@"SHT_NOTE"
	.sectionflags	@"SHF_NOTE_NV_TKINFO"
	.tkinfo
        /*0018*/ 	.word	0x00000002
        /*0030*/ 	.string	""
        /*0030*/ 	.string	"ptxas"
        /*0030*/ 	.string	"Cuda compilation tools, release 13.0, V13.0.88"
        /*0030*/ 	.string	"Build cuda_13.0.r13.0/compiler.36424714_0"
        /*0030*/ 	.string	"-arch sm_100 -m 64 "



//--------------------- .note.nv.cuinfo           --------------------------
	.section	.note.nv.cuinfo,"",@"SHT_NOTE"
	.sectionflags	@"SHF_NOTE_NV_CUINFO"
        /*0018*/ 	.short	0x0002
        /*001a*/ 	.short	0x0064
        /*001c*/ 	.short	0x0082
	.zero		2


//--------------------- .nv.info                  --------------------------
	.section	.nv.info,"",@"SHT_CUDA_INFO"
	.align	4


	//----- nvinfo : EIATTR_REGCOUNT
	.align		4
        /*0000*/ 	.byte	0x04, 0x2f
        /*0002*/ 	.short	(.L_1 - .L_0)
	.align		4
.L_0:
        /*0004*/ 	.word	index@(_Z15stencil_7_pointiiiPdS_)
        /*0008*/ 	.word	0x0000001d


	//----- nvinfo : EIATTR_FRAME_SIZE
	.align		4
.L_1:
        /*000c*/ 	.byte	0x04, 0x11
        /*000e*/ 	.short	(.L_3 - .L_2)
	.align		4
.L_2:
        /*0010*/ 	.word	index@(_Z15stencil_7_pointiiiPdS_)
        /*0014*/ 	.word	0x00000000


	//----- nvinfo : EIATTR_MIN_STACK_SIZE
	.align		4
.L_3:
        /*0018*/ 	.byte	0x04, 0x12
        /*001a*/ 	.short	(.L_5 - .L_4)
	.align		4
.L_4:
        /*001c*/ 	.word	index@(_Z15stencil_7_pointiiiPdS_)
        /*0020*/ 	.word	0x00000000
.L_5:


//--------------------- .nv.compat                --------------------------
	.section	.nv.compat,"",@"SHT_CUDA_COMPAT_INFO"
	.align	4
        /*0000*/ 	.byte	0x02, 0x09, 0x00, 0x00, 0x02, 0x02, 0x01, 0x00, 0x02, 0x05, 0x05, 0x00, 0x03, 0x07, 0x01, 0x01
        /*0010*/ 	.byte	0x02, 0x03, 0x00, 0x00, 0x02, 0x06, 0x01, 0x00, 0x04, 0x0b, 0x08, 0x00, 0x01, 0x00, 0x00, 0x00
        /*0020*/ 	.byte	0x00, 0x00, 0x00, 0x00


//--------------------- .nv.info._Z15stencil_7_pointiiiPdS_ --------------------------
	.section	.nv.info._Z15stencil_7_pointiiiPdS_,"",@"SHT_CUDA_INFO"
	.sectionflags	@""
	.align	4


	//----- nvinfo : EIATTR_CUDA_API_VERSION
	.align		4
        /*0000*/ 	.byte	0x04, 0x37
        /*0002*/ 	.short	(.L_7 - .L_6)
.L_6:
        /*0004*/ 	.word	0x00000082


	//----- nvinfo : EIATTR_KPARAM_INFO
	.align		4
.L_7:
        /*0008*/ 	.byte	0x04, 0x17
        /*000a*/ 	.short	(.L_9 - .L_8)
.L_8:
        /*000c*/ 	.word	0x00000000
        /*0010*/ 	.short	0x0004
        /*0012*/ 	.short	0x0018
        /*0014*/ 	.byte	0x00, 0xf5, 0x21, 0x00


	//----- nvinfo : EIATTR_KPARAM_INFO
	.align		4
.L_9:
        /*0018*/ 	.byte	0x04, 0x17
        /*001a*/ 	.short	(.L_11 - .L_10)
.L_10:
        /*001c*/ 	.word	0x00000000
        /*0020*/ 	.short	0x0003
        /*0022*/ 	.short	0x0010
        /*0024*/ 	.byte	0x00, 0xf5, 0x21, 0x00


	//----- nvinfo : EIATTR_KPARAM_INFO
	.align		4
.L_11:
        /*0028*/ 	.byte	0x04, 0x17
        /*002a*/ 	.short	(.L_13 - .L_12)
.L_12:
        /*002c*/ 	.word	0x00000000
        /*0030*/ 	.short	0x0002
        /*0032*/ 	.short	0x0008
        /*0034*/ 	.byte	0x00, 0xf0, 0x11, 0x00


	//----- nvinfo : EIATTR_KPARAM_INFO
	.align		4
.L_13:
        /*0038*/ 	.byte	0x04, 0x17
        /*003a*/ 	.short	(.L_15 - .L_14)
.L_14:
        /*003c*/ 	.word	0x00000000
        /*0040*/ 	.short	0x0001
        /*0042*/ 	.short	0x0004
        /*0044*/ 	.byte	0x00, 0xf0, 0x11, 0x00


	//----- nvinfo : EIATTR_KPARAM_INFO
	.align		4
.L_15:
        /*0048*/ 	.byte	0x04, 0x17
        /*004a*/ 	.short	(.L_17 - .L_16)
.L_16:
        /*004c*/ 	.word	0x00000000
        /*0050*/ 	.short	0x0000
        /*0052*/ 	.short	0x0000
        /*0054*/ 	.byte	0x00, 0xf0, 0x11, 0x00


	//----- nvinfo : EIATTR_SPARSE_MMA_MASK
	.align		4
.L_17:
        /*0058*/ 	.byte	0x03, 0x50
        /*005a*/ 	.short	0x0000


	//----- nvinfo : EIATTR_MAXREG_COUNT
	.align		4
        /*005c*/ 	.byte	0x03, 0x1b
        /*005e*/ 	.short	0x00ff


	//----- nvinfo : EIATTR_NUM_BARRIERS
	.align		4
        /*0060*/ 	.byte	0x02, 0x4c
        /*0062*/ 	.byte	0x01
	.zero		1


	//----- nvinfo : EIATTR_MERCURY_ISA_VERSION
	.align		4
        /*0064*/ 	.byte	0x03, 0x5f
        /*0066*/ 	.short	0x0101


	//----- nvinfo : EIATTR_VRC_CTA_INIT_COUNT
	.align		4
        /*0068*/ 	.byte	0x02, 0x4a
	.zero		1
	.zero		1


	//----- nvinfo : EIATTR_EXIT_INSTR_OFFSETS
	.align		4
        /*006c*/ 	.byte	0x04, 0x1c
        /*006e*/ 	.short	(.L_19 - .L_18)


	//   ....[0]....
.L_18:
        /*0070*/ 	.word	0x00000650


	//   ....[1]....
        /*0074*/ 	.word	0x00001110


	//   ....[2]....
        /*0078*/ 	.word	0x00001690


	//   ....[3]....
        /*007c*/ 	.word	0x000016c0


	//   ....[4]....
        /*0080*/ 	.word	0x00001b30


	//   ....[5]....
        /*0084*/ 	.word	0x00002570


	//   ....[6]....
        /*0088*/ 	.word	0x00002b30


	//----- nvinfo : EIATTR_CRS_STACK_SIZE
	.align		4
.L_19:
        /*008c*/ 	.byte	0x04, 0x1e
        /*008e*/ 	.short	(.L_21 - .L_20)
.L_20:
        /*0090*/ 	.word	0x00000000


	//----- nvinfo : EIATTR_CBANK_PARAM_SIZE
	.align		4
.L_21:
        /*0094*/ 	.byte	0x03, 0x19
        /*0096*/ 	.short	0x0020


	//----- nvinfo : EIATTR_PARAM_CBANK
	.align		4
        /*0098*/ 	.byte	0x04, 0x0a
        /*009a*/ 	.short	(.L_23 - .L_22)
	.align		4
.L_22:
        /*009c*/ 	.word	index@(.nv.constant0._Z15stencil_7_pointiiiPdS_)
        /*00a0*/ 	.short	0x0380
        /*00a2*/ 	.short	0x0020


	//----- nvinfo : EIATTR_SW_WAR
	.align		4
.L_23:
        /*00a4*/ 	.byte	0x04, 0x36
        /*00a6*/ 	.short	(.L_25 - .L_24)
.L_24:
        /*00a8*/ 	.word	0x00000008
.L_25:


//--------------------- .nv.callgraph             --------------------------
	.section	.nv.callgraph,"",@"SHT_CUDA_CALLGRAPH"
	.align	4
	.sectionentsize	8
	.align		4
        /*0000*/ 	.word	0x00000000
	.align		4
        /*0004*/ 	.word	0xffffffff
	.align		4
        /*0008*/ 	.word	0x00000000
	.align		4
        /*000c*/ 	.word	0xfffffffe
	.align		4
        /*0010*/ 	.word	0x00000000
	.align		4
        /*0014*/ 	.word	0xfffffffd
	.align		4
        /*0018*/ 	.word	0x00000000
	.align		4
        /*001c*/ 	.word	0xfffffffc


//--------------------- .text._Z15stencil_7_pointiiiPdS_ --------------------------
	.section	.text._Z15stencil_7_pointiiiPdS_,"ax",@progbits
	.align	128
        .global         _Z15stencil_7_pointiiiPdS_
        .type           _Z15stencil_7_pointiiiPdS_,@function
        .size           _Z15stencil_7_pointiiiPdS_,(.L_x_63 - _Z15stencil_7_pointiiiPdS_)
        .other          _Z15stencil_7_pointiiiPdS_,@"STO_CUDA_ENTRY STV_DEFAULT"
_Z15stencil_7_pointiiiPdS_:
.text._Z15stencil_7_pointiiiPdS_:
[----:B------:R-:W-:Y:S01]  /*0000*/  LDC R1, c[0x0][0x37c] ;  /* 0x0000df00ff017b82 */ /* 0x000fe20000000800 */
[----:B------:R-:W0:Y:S01]  /*0010*/  S2R R10, SR_CTAID.X ;  /* 0x00000000000a7919 */ /* 0x000e220000002500 */
[----:B------:R-:W1:Y:S01]  /*0020*/  LDCU.64 UR16, c[0x0][0x380] ;  /* 0x00007000ff1077ac */ /* 0x000e620008000a00 */
[----:B------:R-:W2:Y:S01]  /*0030*/  S2R R9, SR_CTAID.Y ;  /* 0x0000000000097919 */ /* 0x000ea20000002600 */
[----:B------:R-:W3:Y:S01]  /*0040*/  LDCU.64 UR6, c[0x0][0x398] ;  /* 0x00007300ff0677ac */ /* 0x000ee20008000a00 */
[----:B------:R-:W4:Y:S01]  /*0050*/  S2R R0, SR_TID.Y ;  /* 0x0000000000007919 */ /* 0x000f220000002200 */
[----:B------:R-:W0:Y:S01]  /*0060*/  LDCU.64 UR14, c[0x0][0x358] ;  /* 0x00006b00ff0e77ac */ /* 0x000e220008000a00 */
[----:B------:R-:W5:Y:S01]  /*0070*/  S2R R3, SR_TID.X ;  /* 0x0000000000037919 */ /* 0x000f620000002100 */
[----:B-1----:R-:W-:Y:S02]  /*0080*/  USHF.R.S32.HI UR4, URZ, 0x1f, UR16 ;  /* 0x0000001fff047899 */ /* 0x002fe40008011410 */
[----:B------:R-:W-:-:S02]  /*0090*/  USHF.R.S32.HI UR5, URZ, 0x1f, UR17 ;  /* 0x0000001fff057899 */ /* 0x000fc40008011411 */
[----:B------:R-:W-:Y:S02]  /*00a0*/  ULEA.HI UR4, UR4, UR16, URZ, 0x4 ;  /* 0x0000001004047291 */ /* 0x000fe4000f8f20ff */
[----:B------:R-:W-:Y:S02]  /*00b0*/  ULEA.HI UR5, UR5, UR17, URZ, 0x4 ;  /* 0x0000001105057291 */ /* 0x000fe4000f8f20ff */
[----:B------:R-:W-:Y:S02]  /*00c0*/  ULEA.HI.SX32 UR4, UR4, 0xffffffff, 0x1c ;  /* 0xffffffff04047891 */ /* 0x000fe4000f8fe2ff */
[----:B------:R-:W-:Y:S02]  /*00d0*/  ULOP3.LUT UP0, URZ, UR17, 0xf, UR16, 0xc8, !UPT ;  /* 0x0000000f11ff7892 */ /* 0x000fe4000f80c810 */
[----:B------:R-:W-:Y:S02]  /*00e0*/  ULEA.HI.SX32 UR5, UR5, 0xffffffff, 0x1c ;  /* 0xffffffff05057891 */ /* 0x000fe4000f8fe2ff */
[C---:B0-----:R-:W-:Y:S01]  /*00f0*/  ISETP.GE.AND P0, PT, R10.reuse, UR4, PT ;  /* 0x000000040a007c0c */ /* 0x041fe2000bf06270 */
[----:B------:R-:W-:Y:S01]  /*0100*/  UIADD3 UR13, UPT, UPT, UR16, 0x2, URZ ;  /* 0x00000002100d7890 */ /* 0x000fe2000fffe0ff */
[----:B------:R-:W-:Y:S01]  /*0110*/  PLOP3.LUT P1, PT, PT, PT, UP0, 0x80, 0x8 ;  /* 0x000000000008781c */ /* 0x000fe20003f2f008 */
[----:B------:R-:W-:Y:S01]  /*0120*/  UIADD3 UR20, UPT, UPT, UR17, 0x2, URZ ;  /* 0x0000000211147890 */ /* 0x000fe2000fffe0ff */
[C---:B--2---:R-:W-:Y:S01]  /*0130*/  ISETP.LT.AND P0, PT, R9.reuse, UR5, !P0 ;  /* 0x0000000509007c0c */ /* 0x044fe2000c701270 */
[----:B---3--:R-:W-:Y:S01]  /*0140*/  UIMAD.WIDE UR6, UR16, 0x8, UR6 ;  /* 0x00000008100678a5 */ /* 0x008fe2000f8e0206 */
[----:B----4-:R-:W-:Y:S01]  /*0150*/  LEA R2, R9, R0, 0x4 ;  /* 0x0000000009027211 */ /* 0x010fe200078e20ff */
[----:B-----5:R-:W-:-:S10]  /*0160*/  IMAD R4, R10, 0x10, R3 ;  /* 0x000000100a047824 */ /* 0x020fd400078e0203 */
[----:B------:R-:W-:Y:S05]  /*0170*/  @P1 BRA !P0, `(.L_x_0) ;  /* 0x0000001400481947 */ /* 0x000fea0004000000 */
[----:B------:R-:W0:Y:S01]  /*0180*/  LDCU.64 UR8, c[0x0][0x390] ;  /* 0x00007200ff0877ac */ /* 0x000e220008000a00 */
[----:B------:R-:W-:Y:S02]  /*0190*/  HFMA2 R12, -RZ, RZ, 0, 4.76837158203125e-07 ;  /* 0x00000008ff0c7431 */ /* 0x000fe400000001ff */
[----:B------:R-:W-:-:S04]  /*01a0*/  IMAD R11, R2, UR13, RZ ;  /* 0x0000000d020b7c24 */ /* 0x000fc8000f8e02ff */
[----:B------:R-:W-:Y:S01]  /*01b0*/  IMAD.IADD R5, R4, 0x1, R11 ;  /* 0x0000000104057824 */ /* 0x000fe200078e020b */
[----:B0-----:R-:W-:-:S06]  /*01c0*/  UIMAD.WIDE UR4, UR16, 0x8, UR8 ;  /* 0x00000008100478a5 */ /* 0x001fcc000f8e0208 */
[----:B------:R-:W-:-:S05]  /*01d0*/  IMAD.WIDE R12, R5, R12, UR4 ;  /* 0x00000004050c7e25 */ /* 0x000fca000f8e020c */
[----:B------:R-:W2:Y:S01]  /*01e0*/  LDG.E.64 R14, desc[UR14][R12.64+0x18] ;  /* 0x0000180e0c0e7981 */ /* 0x000ea2000c1e1b00 */
[----:B------:R-:W-:Y:S01]  /*01f0*/  MOV R22, 0x400 ;  /* 0x0000040000167802 */ /* 0x000fe20000000f00 */
[----:B------:R-:W-:Y:S01]  /*0200*/  BSSY.RECONVERGENT B0, `(.L_x_1) ;  /* 0x0000015000007945 */ /* 0x000fe20003800200 */
[----:B------:R-:W-:Y:S01]  /*0210*/  ISETP.NE.AND P0, PT, R0, 0xf, PT ;  /* 0x0000000f0000780c */ /* 0x000fe20003f05270 */
[----:B------:R-:W0:Y:S02]  /*0220*/  S2R R7, SR_CgaCtaId ;  /* 0x0000000000077919 */ /* 0x000e240000008800 */
[----:B0-----:R-:W-:-:S05]  /*0230*/  LEA R22, R7, R22, 0x18 ;  /* 0x0000001607167211 */ /* 0x001fca00078ec0ff */
[--C-:B------:R-:W-:Y:S02]  /*0240*/  IMAD R6, R0, 0x90, R22.reuse ;  /* 0x0000009000067824 */ /* 0x100fe400078e0216 */
[----:B------:R-:W-:-:S03]  /*0250*/  IMAD R8, R3, 0x8, R22 ;  /* 0x0000000803087824 */ /* 0x000fc600078e0216 */
[----:B------:R-:W-:-:S05]  /*0260*/  LEA R7, R3, R6, 0x3 ;  /* 0x0000000603077211 */ /* 0x000fca00078e18ff */
[----:B--2---:R0:W-:Y:S01]  /*0270*/  STS.64 [R7+0x98], R14 ;  /* 0x0000980e07007388 */ /* 0x0041e20000000a00 */
[----:B------:R-:W-:Y:S05]  /*0280*/  @!P0 BRA `(.L_x_2) ;  /* 0x0000000000208947 */ /* 0x000fea0003800000 */
[----:B------:R-:W-:-:S13]  /*0290*/  ISETP.NE.AND P1, PT, R0, RZ, PT ;  /* 0x000000ff0000720c */ /* 0x000fda0003f25270 */
[----:B------:R-:W-:Y:S05]  /*02a0*/  @P1 BRA `(.L_x_3) ;  /* 0x0000000000281947 */ /* 0x000fea0003800000 */
[----:B0-----:R-:W-:Y:S02]  /*02b0*/  IADD3 R14, PT, PT, R4, -UR13, R11 ;  /* 0x8000000d040e7c10 */ /* 0x001fe4000fffe00b */
[----:B------:R-:W-:-:S05]  /*02c0*/  MOV R15, 0x8 ;  /* 0x00000008000f7802 */ /* 0x000fca0000000f00 */
[----:B------:R-:W-:-:S06]  /*02d0*/  IMAD.WIDE R14, R14, R15, UR4 ;  /* 0x000000040e0e7e25 */ /* 0x000fcc000f8e020f */
[----:B------:R-:W2:Y:S04]  /*02e0*/  LDG.E.64 R14, desc[UR14][R14.64+0x18] ;  /* 0x0000180e0e0e7981 */ /* 0x000ea8000c1e1b00 */
[----:B--2---:R1:W-:Y:S01]  /*02f0*/  STS.64 [R8+0x8], R14 ;  /* 0x0000080e08007388 */ /* 0x0043e20000000a00 */
[----:B------:R-:W-:Y:S05]  /*0300*/  BRA `(.L_x_3) ;  /* 0x0000000000107947 */ /* 0x000fea0003800000 */
.L_x_2:
[----:B0-----:R-:W-:-:S04]  /*0310*/  IMAD.U32 R15, RZ, RZ, UR13 ;  /* 0x0000000dff0f7e24 */ /* 0x001fc8000f8e00ff */
[----:B------:R-:W-:-:S06]  /*0320*/  IMAD.WIDE R14, R15, 0x8, R12 ;  /* 0x000000080f0e7825 */ /* 0x000fcc00078e020c */
[----:B------:R-:W2:Y:S04]  /*0330*/  LDG.E.64 R14, desc[UR14][R14.64+0x18] ;  /* 0x0000180e0e0e7981 */ /* 0x000ea8000c1e1b00 */
[----:B--2---:R2:W-:Y:S02]  /*0340*/  STS.64 [R8+0x998], R14 ;  /* 0x0009980e08007388 */ /* 0x0045e40000000a00 */
.L_x_3:
[----:B------:R-:W-:Y:S05]  /*0350*/  BSYNC.RECONVERGENT B0 ;  /* 0x0000000000007941 */ /* 0x000fea0003800200 */
.L_x_1:
[----:B------:R-:W-:Y:S01]  /*0360*/  ISETP.NE.AND P1, PT, R3, 0xf, PT ;  /* 0x0000000f0300780c */ /* 0x000fe20003f25270 */
[----:B------:R-:W-:-:S12]  /*0370*/  BSSY.RECONVERGENT B0, `(.L_x_4) ;  /* 0x0000009000007945 */ /* 0x000fd80003800200 */
[----:B------:R-:W-:Y:S05]  /*0380*/  @!P1 BRA `(.L_x_5) ;  /* 0x0000000000149947 */ /* 0x000fea0003800000 */
[----:B------:R-:W-:-:S13]  /*0390*/  ISETP.NE.AND P2, PT, R3, RZ, PT ;  /* 0x000000ff0300720c */ /* 0x000fda0003f45270 */
[----:B------:R-:W-:Y:S05]  /*03a0*/  @P2 BRA `(.L_x_6) ;  /* 0x0000000000142947 */ /* 0x000fea0003800000 */
[----:B------:R-:W3:Y:S04]  /*03b0*/  LDG.E.64 R12, desc[UR14][R12.64+0x10] ;  /* 0x0000100e0c0c7981 */ /* 0x000ee8000c1e1b00 */
[----:B---3--:R4:W-:Y:S01]  /*03c0*/  STS.64 [R6+0x90], R12 ;  /* 0x0000900c06007388 */ /* 0x0089e20000000a00 */
[----:B------:R-:W-:Y:S05]  /*03d0*/  BRA `(.L_x_6) ;  /* 0x0000000000087947 */ /* 0x000fea0003800000 */
.L_x_5:
[----:B------:R-:W3:Y:S04]  /*03e0*/  LDG.E.64 R12, desc[UR14][R12.64+0x20] ;  /* 0x0000200e0c0c7981 */ /* 0x000ee8000c1e1b00 */
[----:B---3--:R3:W-:Y:S02]  /*03f0*/  STS.64 [R6+0x118], R12 ;  /* 0x0001180c06007388 */ /* 0x0087e40000000a00 */
.L_x_6:
[----:B------:R-:W-:Y:S05]  /*0400*/  BSYNC.RECONVERGENT B0 ;  /* 0x0000000000007941 */ /* 0x000fea0003800200 */
.L_x_4:
[----:B------:R-:W-:Y:S01]  /*0410*/  BAR.SYNC.DEFER_BLOCKING 0x0 ;  /* 0x0000000000007b1d */ /* 0x000fe20000010000 */
[----:B------:R-:W-:Y:S01]  /*0420*/  UIADD3 UR4, UPT, UPT, UR17, 0x3, URZ ;  /* 0x0000000311047890 */ /* 0x000fe2000fffe0ff */
[----:B---34-:R-:W-:-:S03]  /*0430*/  HFMA2 R12, -RZ, RZ, 0, 4.76837158203125e-07 ;  /* 0x00000008ff0c7431 */ /* 0x018fc600000001ff */
[----:B------:R-:W-:-:S04]  /*0440*/  UIMAD UR4, UR13, UR4, URZ ;  /* 0x000000040d0472a4 */ /* 0x000fc8000f8e02ff */
[----:B------:R-:W-:-:S06]  /*0450*/  UIMAD.WIDE UR4, UR4, 0x8, UR8 ;  /* 0x00000008040478a5 */ /* 0x000fcc000f8e0208 */
[----:B------:R-:W-:-:S05]  /*0460*/  IMAD.WIDE R12, R5, R12, UR4 ;  /* 0x00000004050c7e25 */ /* 0x000fca000f8e020c */
[----:B012---:R-:W2:Y:S01]  /*0470*/  LDG.E.64 R14, desc[UR14][R12.64+0x8] ;  /* 0x0000080e0c0e7981 */ /* 0x007ea2000c1e1b00 */
[----:B------:R-:W-:Y:S03]  /*0480*/  BSSY.RECONVERGENT B0, `(.L_x_7) ;  /* 0x000000f000007945 */ /* 0x000fe60003800200 */
[----:B--2---:R0:W-:Y:S01]  /*0490*/  STS.64 [R7+0xab8], R14 ;  /* 0x000ab80e07007388 */ /* 0x0041e20000000a00 */
[----:B------:R-:W-:Y:S05]  /*04a0*/  @!P0 BRA `(.L_x_8) ;  /* 0x0000000000208947 */ /* 0x000fea0003800000 */
[----:B------:R-:W-:-:S13]  /*04b0*/  ISETP.NE.AND P2, PT, R0, RZ, PT ;  /* 0x000000ff0000720c */ /* 0x000fda0003f45270 */
[----:B------:R-:W-:Y:S05]  /*04c0*/  @P2 BRA `(.L_x_9) ;  /* 0x0000000000282947 */ /* 0x000fea0003800000 */
[----:B0-----:R-:W-:Y:S01]  /*04d0*/  IADD3 R14, PT, PT, R4, -UR13, R11 ;  /* 0x8000000d040e7c10 */ /* 0x001fe2000fffe00b */
[----:B------:R-:W-:-:S04]  /*04e0*/  IMAD.MOV.U32 R15, RZ, RZ, 0x8 ;  /* 0x00000008ff0f7424 */ /* 0x000fc800078e00ff */
[----:B------:R-:W-:-:S06]  /*04f0*/  IMAD.WIDE R14, R14, R15, UR4 ;  /* 0x000000040e0e7e25 */ /* 0x000fcc000f8e020f */
[----:B------:R-:W2:Y:S04]  /*0500*/  LDG.E.64 R14, desc[UR14][R14.64+0x8] ;  /* 0x0000080e0e0e7981 */ /* 0x000ea8000c1e1b00 */
[----:B--2---:R1:W-:Y:S01]  /*0510*/  STS.64 [R8+0xa28], R14 ;  /* 0x000a280e08007388 */ /* 0x0043e20000000a00 */
[----:B------:R-:W-:Y:S05]  /*0520*/  BRA `(.L_x_9) ;  /* 0x0000000000107947 */ /* 0x000fea0003800000 */
.L_x_8:
[----:B0-----:R-:W-:-:S05]  /*0530*/  MOV R15, UR13 ;  /* 0x0000000d000f7c02 */ /* 0x001fca0008000f00 */
[----:B------:R-:W-:-:S06]  /*0540*/  IMAD.WIDE R14, R15, 0x8, R12 ;  /* 0x000000080f0e7825 */ /* 0x000fcc00078e020c */
[----:B------:R-:W2:Y:S04]  /*0550*/  LDG.E.64 R14, desc[UR14][R14.64+0x8] ;  /* 0x0000080e0e0e7981 */ /* 0x000ea8000c1e1b00 */
[----:B--2---:R0:W-:Y:S02]  /*0560*/  STS.64 [R8+0x13b8], R14 ;  /* 0x0013b80e08007388 */ /* 0x0041e40000000a00 */
.L_x_9:
[----:B------:R-:W-:Y:S05]  /*0570*/  BSYNC.RECONVERGENT B0 ;  /* 0x0000000000007941 */ /* 0x000fea0003800200 */
.L_x_7:
[----:B------:R-:W-:Y:S04]  /*0580*/  BSSY.RECONVERGENT B0, `(.L_x_10) ;  /* 0x0000009000007945 */ /* 0x000fe80003800200 */
[----:B------:R-:W-:Y:S05]  /*0590*/  @!P1 BRA `(.L_x_11) ;  /* 0x0000000000149947 */ /* 0x000fea0003800000 */
[----:B------:R-:W-:-:S13]  /*05a0*/  ISETP.NE.AND P1, PT, R3, RZ, PT ;  /* 0x000000ff0300720c */ /* 0x000fda0003f25270 */
[----:B------:R-:W-:Y:S05]  /*05b0*/  @P1 BRA `(.L_x_12) ;  /* 0x0000000000141947 */ /* 0x000fea0003800000 */
[----:B------:R-:W2:Y:S04]  /*05c0*/  LDG.E.64 R12, desc[UR14][R12.64] ;  /* 0x0000000e0c0c7981 */ /* 0x000ea8000c1e1b00 */
[----:B--2---:R3:W-:Y:S01]  /*05d0*/  STS.64 [R6+0xab0], R12 ;  /* 0x000ab00c06007388 */ /* 0x0047e20000000a00 */
[----:B------:R-:W-:Y:S05]  /*05e0*/  BRA `(.L_x_12) ;  /* 0x0000000000087947 */ /* 0x000fea0003800000 */
.L_x_11:
[----:B------:R-:W2:Y:S04]  /*05f0*/  LDG.E.64 R12, desc[UR14][R12.64+0x10] ;  /* 0x0000100e0c0c7981 */ /* 0x000ea8000c1e1b00 */
[----:B--2---:R2:W-:Y:S02]  /*0600*/  STS.64 [R6+0xb38], R12 ;  /* 0x000b380c06007388 */ /* 0x0045e40000000a00 */
.L_x_12:
[----:B------:R-:W-:Y:S05]  /*0610*/  BSYNC.RECONVERGENT B0 ;  /* 0x0000000000007941 */ /* 0x000fea0003800200 */
.L_x_10:
[----:B------:R-:W4:Y:S08]  /*0620*/  LDC R24, c[0x0][0x388] ;  /* 0x0000e200ff187b82 */ /* 0x000f300000000800 */
[----:B------:R-:W-:Y:S01]  /*0630*/  BAR.SYNC.DEFER_BLOCKING 0x0 ;  /* 0x0000000000007b1d */ /* 0x000fe20000010000 */
[----:B----4-:R-:W-:-:S13]  /*0640*/  ISETP.GE.AND P1, PT, R24, 0x1, PT ;  /* 0x000000011800780c */ /* 0x010fda0003f26270 */
[----:B------:R-:W-:Y:S05]  /*0650*/  @!P1 EXIT ;  /* 0x000000000000994d */ /* 0x000fea0003800000 */
[----:B------:R-:W-:Y:S01]  /*0660*/  ISETP.NE.AND P1, PT, R24, 0x1, PT ;  /* 0x000000011800780c */ /* 0x000fe20003f25270 */
[----:B------:R-:W-:Y:S01]  /*0670*/  VIADD R11, R11, UR13 ;  /* 0x0000000d0b0b7c36 */ /* 0x000fe20008000000 */
[----:B--23--:R-:W-:Y:S01]  /*0680*/  MOV R6, UR13 ;  /* 0x0000000d00067c02 */ /* 0x00cfe20008000f00 */
[----:B------:R-:W-:-:S04]  /*0690*/  UMOV UR12, 0x2 ;  /* 0x00000002000c7882 */ /* 0x000fc80000000000 */
[----:B------:R-:W-:-:S04]  /*06a0*/  IMAD R11, R6, -0x2, R11 ;  /* 0xfffffffe060b7824 */ /* 0x000fc800078e020b */
[----:B01----:R-:W-:Y:S02]  /*06b0*/  IMAD.IADD R8, R4, 0x1, R11 ;  /* 0x0000000104087824 */ /* 0x003fe400078e020b */
[----:B------:R-:W-:Y:S05]  /*06c0*/  @!P1 BRA `(.L_x_13) ;  /* 0x0000000800849947 */ /* 0x000fea0003800000 */
[----:B------:R-:W-:Y:S02]  /*06d0*/  ULEA UR5, UR17, 0x5, 0x1 ;  /* 0x0000000511057891 */ /* 0x000fe4000f8e08ff */
[----:B------:R-:W-:Y:S01]  /*06e0*/  IADD3 R6, PT, PT, R0, UR17, RZ ;  /* 0x0000001100067c10 */ /* 0x000fe2000fffe0ff */
[----:B------:R-:W-:Y:S01]  /*06f0*/  UMOV UR4, 0x3 ;  /* 0x0000000300047882 */ /* 0x000fe20000000000 */
[----:B------:R-:W-:Y:S01]  /*0700*/  LOP3.LUT R24, R24, 0x7ffffffe, RZ, 0xc0, !PT ;  /* 0x7ffffffe18187812 */ /* 0x000fe200078ec0ff */
[----:B------:R-:W-:Y:S01]  /*0710*/  UIMAD UR4, UR17, UR4, 0x7 ;  /* 0x00000007110474a4 */ /* 0x000fe2000f8e0204 */
[----:B------:R-:W-:Y:S01]  /*0720*/  IADD3 R12, PT, PT, R2, UR5, RZ ;  /* 0x00000005020c7c10 */ /* 0x000fe2000fffe0ff */
[----:B------:R-:W-:Y:S01]  /*0730*/  IMAD R6, R9, 0x10, R6 ;  /* 0x0000001009067824 */ /* 0x000fe200078e0206 */
[----:B------:R-:W-:Y:S01]  /*0740*/  UIMAD UR12, UR13, UR5, URZ ;  /* 0x000000050d0c72a4 */ /* 0x000fe2000f8e02ff */
[----:B------:R-:W-:Y:S01]  /*0750*/  IMAD.MOV R24, RZ, RZ, -R24 ;  /* 0x000000ffff187224 */ /* 0x000fe200078e0a18 */
[----:B------:R-:W-:-:S02]  /*0760*/  UIMAD UR5, UR13, UR4, URZ ;  /* 0x000000040d0572a4 */ /* 0x000fc4000f8e02ff */
[--C-:B------:R-:W-:Y:S01]  /*0770*/  IMAD R9, R12, UR13, R3.reuse ;  /* 0x0000000d0c097c24 */ /* 0x100fe2000f8e0203 */
[----:B------:R-:W-:Y:S01]  /*0780*/  ULEA UR23, UR17, 0x4, 0x1 ;  /* 0x0000000411177891 */ /* 0x000fe2000f8e08ff */
[----:B------:R-:W-:Y:S01]  /*0790*/  VIADD R6, R6, 0x2 ;  /* 0x0000000206067836 */ /* 0x000fe20000000000 */
[----:B------:R-:W0:Y:S02]  /*07a0*/  LDCU.64 UR8, c[0x0][0x390] ;  /* 0x00007200ff0877ac */ /* 0x000e240008000a00 */
[----:B------:R-:W-:Y:S01]  /*07b0*/  LEA R9, R10, R9, 0x4 ;  /* 0x000000090a097211 */ /* 0x000fe200078e20ff */
[----:B------:R-:W-:Y:S02]  /*07c0*/  IMAD R23, R6, UR13, R3 ;  /* 0x0000000d06177c24 */ /* 0x000fe4000f8e0203 */
[----:B------:R-:W-:Y:S01]  /*07d0*/  HFMA2 R6, -RZ, RZ, 0, 5.9604644775390625e-08 ;  /* 0x00000001ff067431 */ /* 0x000fe200000001ff */
[----:B------:R-:W-:Y:S01]  /*07e0*/  UMOV UR21, 0x2 ;  /* 0x0000000200157882 */ /* 0x000fe20000000000 */
[----:B------:R-:W-:Y:S01]  /*07f0*/  IADD3 R9, PT, PT, R9, -UR16, RZ ;  /* 0x8000001009097c10 */ /* 0x000fe2000fffe0ff */
[----:B------:R-:W-:Y:S01]  /*0800*/  IMAD R23, R10, 0x10, R23 ;  /* 0x000000100a177824 */ /* 0x000fe200078e0217 */
[----:B------:R-:W-:Y:S01]  /*0810*/  UMOV UR4, URZ ;  /* 0x000000ff00047c82 */ /* 0x000fe20008000000 */
[----:B------:R-:W-:-:S05]  /*0820*/  UMOV UR22, 0x3 ;  /* 0x0000000300167882 */ /* 0x000fca0000000000 */
.L_x_26:
[----:B0-----:R-:W-:Y:S01]  /*0830*/  UIMAD.WIDE UR24, UR12, 0x8, UR8 ;  /* 0x000000080c1878a5 */ /* 0x001fe2000f8e0208 */
[----:B-1----:R-:W-:-:S05]  /*0840*/  IMAD.MOV.U32 R10, RZ, RZ, 0x8 ;  /* 0x00000008ff0a7424 */ /* 0x002fca00078e00ff */
[----:B------:R-:W-:-:S05]  /*0850*/  IMAD.WIDE R10, R5, R10, UR24 ;  /* 0x00000018050a7e25 */ /* 0x000fca000f8e020a */
[----:B------:R-:W2:Y:S01]  /*0860*/  LDG.E.64 R12, desc[UR14][R10.64+0x8] ;  /* 0x0000080e0a0c7981 */ /* 0x000ea2000c1e1b00 */
[----:B------:R-:W-:Y:S01]  /*0870*/  UIMAD.WIDE.U32 UR10, UR21, -0x55555555, URZ ;  /* 0xaaaaaaab150a78a5 */ /* 0x000fe2000f8e00ff */
[----:B------:R-:W-:Y:S01]  /*0880*/  IMAD R15, R0, 0x12, R3 ;  /* 0x00000012000f7824 */ /* 0x000fe200078e0203 */
[----:B------:R-:W-:Y:S01]  /*0890*/  UMOV UR18, 0xffffe1a0 ;  /* 0xffffe1a000127882 */ /* 0x000fe20000000000 */
[----:B------:R-:W-:Y:S01]  /*08a0*/  BSSY.RECONVERGENT B0, `(.L_x_14) ;  /* 0x0000016000007945 */ /* 0x000fe20003800200 */
[----:B------:R-:W-:Y:S02]  /*08b0*/  USHF.R.U32.HI UR11, URZ, 0x1, UR11 ;  /* 0x00000001ff0b7899 */ /* 0x000fe4000801160b */
[----:B------:R-:W-:Y:S02]  /*08c0*/  LEA R26, R15, R22, 0x3 ;  /* 0x000000160f1a7211 */ /* 0x000fe400078e18ff */
[----:B------:R-:W-:Y:S02]  /*08d0*/  UIMAD UR19, UR11, UR18, 0x1dd8 ;  /* 0x00001dd80b1374a4 */ /* 0x000fe4000f8e0212 */
[----:B------:R-:W-:-:S04]  /*08e0*/  UIMAD.WIDE.U32 UR10, UR22, -0x55555555, URZ ;  /* 0xaaaaaaab160a78a5 */ /* 0x000fc8000f8e00ff */
[----:B------:R-:W-:-:S04]  /*08f0*/  USHF.R.U32.HI UR11, URZ, 0x1, UR11 ;  /* 0x00000001ff0b7899 */ /* 0x000fc8000801160b */
[----:B------:R-:W-:Y:S01]  /*0900*/  UIMAD UR18, UR11, UR18, 0x1e68 ;  /* 0x00001e680b1274a4 */ /* 0x000fe2000f8e0212 */
[----:B--2---:R0:W-:Y:S01]  /*0910*/  STS.64 [R26+UR19+-0x900], R12 ;  /* 0xfff7000c1a007988 */ /* 0x0041e20008000a13 */
[----:B------:R-:W-:Y:S10]  /*0920*/  @!P0 BRA `(.L_x_15) ;  /* 0x0000000000208947 */ /* 0x000ff40003800000 */
[----:B------:R-:W-:-:S13]  /*0930*/  ISETP.NE.AND P1, PT, R0, RZ, PT ;  /* 0x000000ff0000720c */ /* 0x000fda0003f25270 */
[----:B------:R-:W-:Y:S05]  /*0940*/  @P1 BRA `(.L_x_16) ;  /* 0x00000000002c1947 */ /* 0x000fea0003800000 */
[----:B0-----:R-:W-:-:S04]  /*0950*/  IMAD.MOV.U32 R13, RZ, RZ, 0x8 ;  /* 0x00000008ff0d7424 */ /* 0x001fc800078e00ff */
[----:B------:R-:W-:-:S06]  /*0960*/  IMAD.WIDE R12, R8, R13, UR24 ;  /* 0x00000018080c7e25 */ /* 0x000fcc000f8e020d */
[----:B------:R-:W2:Y:S01]  /*0970*/  LDG.E.64 R12, desc[UR14][R12.64+0x8] ;  /* 0x0000080e0c0c7981 */ /* 0x000ea2000c1e1b00 */
[----:B------:R-:W-:-:S05]  /*0980*/  LEA R15, R3, R22, 0x3 ;  /* 0x00000016030f7211 */ /* 0x000fca00078e18ff */
[----:B--2---:R1:W-:Y:S01]  /*0990*/  STS.64 [R15+UR19+-0x990], R12 ;  /* 0xfff6700c0f007988 */ /* 0x0043e20008000a13 */
[----:B------:R-:W-:Y:S05]  /*09a0*/  BRA `(.L_x_16) ;  /* 0x0000000000147947 */ /* 0x000fea0003800000 */
.L_x_15:
[----:B0-----:R-:W-:-:S04]  /*09b0*/  IMAD.U32 R13, RZ, RZ, UR13 ;  /* 0x0000000dff0d7e24 */ /* 0x001fc8000f8e00ff */
[----:B------:R-:W-:-:S06]  /*09c0*/  IMAD.WIDE R12, R13, 0x8, R10 ;  /* 0x000000080d0c7825 */ /* 0x000fcc00078e020a */
[----:B------:R-:W2:Y:S01]  /*09d0*/  LDG.E.64 R12, desc[UR14][R12.64+0x8] ;  /* 0x0000080e0c0c7981 */ /* 0x000ea2000c1e1b00 */
[----:B------:R-:W-:-:S05]  /*09e0*/  LEA R15, R3, R22, 0x3 ;  /* 0x00000016030f7211 */ /* 0x000fca00078e18ff */
[----:B--2---:R0:W-:Y:S02]  /*09f0*/  STS.64 [R15+UR19], R12 ;  /* 0x0000000c0f007988 */ /* 0x0041e40008000a13 */
.L_x_16:
[----:B------:R-:W-:Y:S05]  /*0a00*/  BSYNC.RECONVERGENT B0 ;  /* 0x0000000000007941 */ /* 0x000fea0003800200 */
.L_x_14:
[----:B------:R-:W-:Y:S01]  /*0a10*/  ISETP.NE.AND P1, PT, R3, 0xf, PT ;  /* 0x0000000f0300780c */ /* 0x000fe20003f25270 */
[----:B------:R-:W-:-:S12]  /*0a20*/  BSSY.RECONVERGENT B0, `(.L_x_17) ;  /* 0x000000b000007945 */ /* 0x000fd80003800200 */
[----:B------:R-:W-:Y:S05]  /*0a30*/  @!P1 BRA `(.L_x_18) ;  /* 0x0000000000189947 */ /* 0x000fea0003800000 */
[----:B------:R-:W-:-:S13]  /*0a40*/  ISETP.NE.AND P1, PT, R3, RZ, PT ;  /* 0x000000ff0300720c */ /* 0x000fda0003f25270 */
[----:B------:R-:W-:Y:S05]  /*0a50*/  @P1 BRA `(.L_x_19) ;  /* 0x00000000001c1947 */ /* 0x000fea0003800000 */
[----:B------:R-:W2:Y:S01]  /*0a60*/  LDG.E.64 R10, desc[UR14][R10.64] ;  /* 0x0000000e0a0a7981 */ /* 0x000ea2000c1e1b00 */
[----:B01----:R-:W-:-:S05]  /*0a70*/  IMAD R13, R0, 0x90, R22 ;  /* 0x00000090000d7824 */ /* 0x003fca00078e0216 */
[----:B--2---:R2:W-:Y:S01]  /*0a80*/  STS.64 [R13+UR19+-0x908], R10 ;  /* 0xfff6f80a0d007988 */ /* 0x0045e20008000a13 */
[----:B------:R-:W-:Y:S05]  /*0a90*/  BRA `(.L_x_19) ;  /* 0x00000000000c7947 */ /* 0x000fea0003800000 */
.L_x_18:
[----:B------:R-:W2:Y:S01]  /*0aa0*/  LDG.E.64 R10, desc[UR14][R10.64+0x10] ;  /* 0x0000100e0a0a7981 */ /* 0x000ea2000c1e1b00 */
[----:B01----:R-:W-:-:S05]  /*0ab0*/  IMAD R13, R0, 0x90, R22 ;  /* 0x00000090000d7824 */ /* 0x003fca00078e0216 */
[----:B--2---:R0:W-:Y:S02]  /*0ac0*/  STS.64 [R13+UR19+-0x880], R10 ;  /* 0xfff7800a0d007988 */ /* 0x0041e40008000a13 */
.L_x_19:
[----:B------:R-:W-:Y:S05]  /*0ad0*/  BSYNC.RECONVERGENT B0 ;  /* 0x0000000000007941 */ /* 0x000fea0003800200 */
.L_x_17:
[----:B------:R-:W-:Y:S01]  /*0ae0*/  BAR.SYNC.DEFER_BLOCKING 0x0 ;  /* 0x0000000000007b1d */ /* 0x000fe20000010000 */
[----:B0-2---:R-:W-:Y:S01]  /*0af0*/  IMAD.HI.U32 R10, R6, -0x55555555, RZ ;  /* 0xaaaaaaab060a7827 */ /* 0x005fe200078e00ff */
[----:B------:R-:W-:Y:S02]  /*0b00*/  UIMAD.WIDE.U32 UR10, UR4, -0x55555555, URZ ;  /* 0xaaaaaaab040a78a5 */ /* 0x000fe4000f8e00ff */
[----:B------:R-:W-:Y:S02]  /*0b10*/  UIMAD.WIDE UR24, UR5, 0x8, UR8 ;  /* 0x00000008051878a5 */ /* 0x000fe4000f8e0208 */
[----:B------:R-:W-:Y:S01]  /*0b20*/  SHF.R.U32.HI R25, RZ, 0x1, R10 ;  /* 0x00000001ff197819 */ /* 0x000fe2000001160a */
[----:B------:R-:W-:Y:S02]  /*0b30*/  USHF.R.U32.HI UR11, URZ, 0x1, UR11 ;  /* 0x00000001ff0b7899 */ /* 0x000fe4000801160b */
[----:B------:R-:W-:Y:S02]  /*0b40*/  UMOV UR10, 0x9999999a ;  /* 0x9999999a000a7882 */ /* 0x000fe40000000000 */
[----:B------:R-:W-:-:S02]  /*0b50*/  IMAD R25, R25, -0x1e60, R26 ;  /* 0xffffe1a019197824 */ /* 0x000fc400078e021a */
[----:B------:R-:W-:Y:S01]  /*0b60*/  IMAD.U32 R19, RZ, RZ, UR11 ;  /* 0x0000000bff137e24 */ /* 0x000fe2000f8e00ff */
[----:B------:R-:W-:-:S03]  /*0b70*/  UMOV UR11, 0x3ff19999 ;  /* 0x3ff19999000b7882 */ /* 0x000fc60000000000 */
[----:B------:R-:W-:Y:S01]  /*0b80*/  IMAD R18, R19, -0x1e60, R26 ;  /* 0xffffe1a013127824 */ /* 0x000fe200078e021a */
[----:B------:R-:W-:Y:S04]  /*0b90*/  LDS.64 R10, [R25+0xab0] ;  /* 0x000ab000190a7984 */ /* 0x000fe80000000a00 */
[----:B-1----:R-:W0:Y:S04]  /*0ba0*/  LDS.64 R12, [R25+0xac0] ;  /* 0x000ac000190c7984 */ /* 0x002e280000000a00 */
[----:B------:R-:W1:Y:S04]  /*0bb0*/  LDS.64 R14, [R25+0xa28] ;  /* 0x000a2800190e7984 */ /* 0x000e680000000a00 */
[----:B------:R-:W2:Y:S04]  /*0bc0*/  LDS.64 R16, [R25+0xb48] ;  /* 0x000b480019107984 */ /* 0x000ea80000000a00 */
[----:B------:R-:W3:Y:S04]  /*0bd0*/  LDS.64 R18, [R18+0x98] ;  /* 0x0000980012127984 */ /* 0x000ee80000000a00 */
[----:B------:R-:W4:Y:S01]  /*0be0*/  LDS.64 R20, [R26+UR19+-0x900] ;  /* 0xfff700131a147984 */ /* 0x000f220008000a00 */
[----:B0-----:R-:W-:-:S03]  /*0bf0*/  DADD R10, R10, R12 ;  /* 0x000000000a0a7229 */ /* 0x001fc6000000000c */
[----:B------:R-:W0:Y:S05]  /*0c00*/  LDS.64 R12, [R25+0xab8] ;  /* 0x000ab800190c7984 */ /* 0x000e2a0000000a00 */
[----:B-1----:R-:W-:-:S08]  /*0c10*/  DADD R10, R10, R14 ;  /* 0x000000000a0a7229 */ /* 0x002fd0000000000e */
[----:B--2---:R-:W-:Y:S01]  /*0c20*/  DADD R10, R10, R16 ;  /* 0x000000000a0a7229 */ /* 0x004fe20000000010 */
[----:B------:R-:W-:-:S07]  /*0c30*/  IMAD.MOV.U32 R16, RZ, RZ, 0x8 ;  /* 0x00000008ff107424 */ /* 0x000fce00078e00ff */
[----:B---3--:R-:W-:-:S08]  /*0c40*/  DADD R10, R10, R18 ;  /* 0x000000000a0a7229 */ /* 0x008fd00000000012 */
[----:B----4-:R-:W-:-:S08]  /*0c50*/  DADD R10, R10, R20 ;  /* 0x000000000a0a7229 */ /* 0x010fd00000000014 */
[----:B------:R-:W-:Y:S01]  /*0c60*/  DMUL R14, R10, UR10 ;  /* 0x0000000a0a0e7c28 */ /* 0x000fe20008000000 */
[----:B------:R-:W-:-:S07]  /*0c70*/  MOV R10, 0x8 ;  /* 0x00000008000a7802 */ /* 0x000fce0000000f00 */
[----:B0-----:R-:W-:Y:S01]  /*0c80*/  DFMA R14, R12, 2, R14 ;  /* 0x400000000c0e782b */ /* 0x001fe2000000000e */
[----:B------:R-:W-:-:S04]  /*0c90*/  IMAD.WIDE R12, R23, R10, UR6 ;  /* 0x00000006170c7e25 */ /* 0x000fc8000f8e020a */
[----:B------:R-:W-:Y:S02]  /*0ca0*/  IMAD.WIDE R10, R5, R16, UR24 ;  /* 0x00000018050a7e25 */ /* 0x000fe4000f8e0210 */
[----:B------:R0:W-:Y:S04]  /*0cb0*/  STG.E.64 desc[UR14][R12.64+0x18], R14 ;  /* 0x0000180e0c007986 */ /* 0x0001e8000c101b0e */
[----:B------:R-:W2:Y:S01]  /*0cc0*/  LDG.E.64 R16, desc[UR14][R10.64+0x8] ;  /* 0x0000080e0a107981 */ /* 0x000ea2000c1e1b00 */
[----:B------:R-:W-:Y:S01]  /*0cd0*/  ISETP.NE.AND P1, PT, R0, RZ, PT ;  /* 0x000000ff0000720c */ /* 0x000fe20003f25270 */
[----:B------:R-:W-:Y:S02]  /*0ce0*/  BSSY.RECONVERGENT B0, `(.L_x_20) ;  /* 0x0000010000007945 */ /* 0x000fe40003800200 */
[----:B--2---:R0:W-:Y:S10]  /*0cf0*/  STS.64 [R26+UR18+0x90], R16 ;  /* 0x000090101a007988 */ /* 0x0041f40008000a12 */
[----:B------:R-:W-:Y:S05]  /*0d00*/  @!P1 BRA `(.L_x_21) ;  /* 0x0000000000209947 */ /* 0x000fea0003800000 */
[----:B------:R-:W-:-:S13]  /*0d10*/  ISETP.NE.AND P1, PT, R0, 0xf, PT ;  /* 0x0000000f0000780c */ /* 0x000fda0003f25270 */
[----:B------:R-:W-:Y:S05]  /*0d20*/  @P1 BRA `(.L_x_22) ;  /* 0x00000000002c1947 */ /* 0x000fea0003800000 */
[----:B0-----:R-:W-:-:S05]  /*0d30*/  MOV R13, UR13 ;  /* 0x0000000d000d7c02 */ /* 0x001fca0008000f00 */
[----:B------:R-:W-:-:S06]  /*0d40*/  IMAD.WIDE R12, R13, 0x8, R10 ;  /* 0x000000080d0c7825 */ /* 0x000fcc00078e020a */
[----:B------:R-:W2:Y:S01]  /*0d50*/  LDG.E.64 R12, desc[UR14][R12.64+0x8] ;  /* 0x0000080e0c0c7981 */ /* 0x000ea2000c1e1b00 */
[----:B------:R-:W-:-:S05]  /*0d60*/  IMAD R15, R3, 0x8, R22 ;  /* 0x00000008030f7824 */ /* 0x000fca00078e0216 */
[----:B--2---:R1:W-:Y:S01]  /*0d70*/  STS.64 [R15+UR18+0x990], R12 ;  /* 0x0009900c0f007988 */ /* 0x0043e20008000a12 */
[----:B------:R-:W-:Y:S05]  /*0d80*/  BRA `(.L_x_22) ;  /* 0x0000000000147947 */ /* 0x000fea0003800000 */
.L_x_21:
[----:B0-----:R-:W-:-:S05]  /*0d90*/  MOV R13, 0x8 ;  /* 0x00000008000d7802 */ /* 0x001fca0000000f00 */
[----:B------:R-:W-:-:S06]  /*0da0*/  IMAD.WIDE R12, R8, R13, UR24 ;  /* 0x00000018080c7e25 */ /* 0x000fcc000f8e020d */
[----:B------:R-:W2:Y:S01]  /*0db0*/  LDG.E.64 R12, desc[UR14][R12.64+0x8] ;  /* 0x0000080e0c0c7981 */ /* 0x000ea2000c1e1b00 */
[----:B------:R-:W-:-:S05]  /*0dc0*/  IMAD R15, R3, 0x8, R22 ;  /* 0x00000008030f7824 */ /* 0x000fca00078e0216 */
[----:B--2---:R2:W-:Y:S02]  /*0dd0*/  STS.64 [R15+UR18], R12 ;  /* 0x0000000c0f007988 */ /* 0x0045e40008000a12 */
.L_x_22:
[----:B------:R-:W-:Y:S05]  /*0de0*/  BSYNC.RECONVERGENT B0 ;  /* 0x0000000000007941 */ /* 0x000fea0003800200 */
.L_x_20:
[----:B------:R-:W-:Y:S01]  /*0df0*/  ISETP.NE.AND P1, PT, R3, RZ, PT ;  /* 0x000000ff0300720c */ /* 0x000fe20003f25270 */
[----:B------:R-:W-:-:S12]  /*0e00*/  BSSY.RECONVERGENT B0, `(.L_x_23) ;  /* 0x000000b000007945 */ /* 0x000fd80003800200 */
[----:B------:R-:W-:Y:S05]  /*0e10*/  @!P1 BRA `(.L_x_24) ;  /* 0x0000000000189947 */ /* 0x000fea0003800000 */
[----:B------:R-:W-:-:S13]  /*0e20*/  ISETP.NE.AND P1, PT, R3, 0xf, PT ;  /* 0x0000000f0300780c */ /* 0x000fda0003f25270 */
[----:B------:R-:W-:Y:S05]  /*0e30*/  @P1 BRA `(.L_x_25) ;  /* 0x00000000001c1947 */ /* 0x000fea0003800000 */
[----:B------:R-:W3:Y:S01]  /*0e40*/  LDG.E.64 R10, desc[UR14][R10.64+0x10] ;  /* 0x0000100e0a0a7981 */ /* 0x000ee2000c1e1b00 */
[----:B012---:R-:W-:-:S05]  /*0e50*/  IMAD R13, R0, 0x90, R22 ;  /* 0x00000090000d7824 */ /* 0x007fca00078e0216 */
[----:B---3--:R3:W-:Y:S01]  /*0e60*/  STS.64 [R13+UR18+0x110], R10 ;  /* 0x0001100a0d007988 */ /* 0x0087e20008000a12 */
[----:B------:R-:W-:Y:S05]  /*0e70*/  BRA `(.L_x_25) ;  /* 0x00000000000c7947 */ /* 0x000fea0003800000 */
.L_x_24:
[----:B------:R-:W3:Y:S01]  /*0e80*/  LDG.E.64 R10, desc[UR14][R10.64] ;  /* 0x0000000e0a0a7981 */ /* 0x000ee2000c1e1b00 */
[----:B012---:R-:W-:-:S05]  /*0e90*/  IMAD R13, R0, 0x90, R22 ;  /* 0x00000090000d7824 */ /* 0x007fca00078e0216 */
[----:B---3--:R0:W-:Y:S02]  /*0ea0*/  STS.64 [R13+UR18+0x88], R10 ;  /* 0x0000880a0d007988 */ /* 0x0081e40008000a12 */
.L_x_25:
[----:B------:R-:W-:Y:S05]  /*0eb0*/  BSYNC.RECONVERGENT B0 ;  /* 0x0000000000007941 */ /* 0x000fea0003800200 */
.L_x_23:
[----:B------:R-:W-:Y:S01]  /*0ec0*/  BAR.SYNC.DEFER_BLOCKING 0x0 ;  /* 0x0000000000007b1d */ /* 0x000fe20000010000 */
[----:B------:R-:W-:Y:S01]  /*0ed0*/  IADD3 R24, PT, PT, R24, 0x2, RZ ;  /* 0x0000000218187810 */ /* 0x000fe20007ffe0ff */
[----:B------:R-:W-:Y:S01]  /*0ee0*/  UIADD3 UR21, UPT, UPT, UR21, 0x2, URZ ;  /* 0x0000000215157890 */ /* 0x000fe2000fffe0ff */
[----:B------:R-:W-:Y:S01]  /*0ef0*/  VIADD R22, R22, 0x1440 ;  /* 0x0000144016167836 */ /* 0x000fe20000000000 */
[----:B------:R-:W-:Y:S01]  /*0f00*/  UIADD3 UR4, UPT, UPT, UR4, 0x2, URZ ;  /* 0x0000000204047890 */ /* 0x000fe2000fffe0ff */
[----:B------:R-:W-:Y:S01]  /*0f10*/  ISETP.NE.AND P1, PT, R24, RZ, PT ;  /* 0x000000ff1800720c */ /* 0x000fe20003f25270 */
[----:B------:R-:W-:Y:S01]  /*0f20*/  UIADD3 UR22, UPT, UPT, UR22, 0x2, URZ ;  /* 0x0000000216167890 */ /* 0x000fe2000fffe0ff */
[----:B------:R-:W-:Y:S01]  /*0f30*/  IADD3 R6, PT, PT, R6, 0x2, RZ ;  /* 0x0000000206067810 */ /* 0x000fe20007ffe0ff */
[----:B------:R-:W-:Y:S02]  /*0f40*/  UIMAD UR5, UR13, UR23, UR5 ;  /* 0x000000170d0572a4 */ /* 0x000fe4000f8e0205 */
[----:B------:R-:W-:Y:S01]  /*0f50*/  UIMAD UR12, UR13, UR23, UR12 ;  /* 0x000000170d0c72a4 */ /* 0x000fe2000f8e020c */
[----:B0-----:R-:W-:Y:S04]  /*0f60*/  LDS.64 R16, [R26+UR19+-0x908] ;  /* 0xfff6f8131a107984 */ /* 0x001fe80008000a00 */
[----:B-12---:R-:W0:Y:S04]  /*0f70*/  LDS.64 R14, [R26+UR19+-0x8f8] ;  /* 0xfff708131a0e7984 */ /* 0x006e280008000a00 */
[----:B---3--:R-:W1:Y:S04]  /*0f80*/  LDS.64 R12, [R26+UR19+-0x990] ;  /* 0xfff670131a0c7984 */ /* 0x008e680008000a00 */
[----:B------:R-:W2:Y:S04]  /*0f90*/  LDS.64 R10, [R26+UR19+-0x870] ;  /* 0xfff790131a0a7984 */ /* 0x000ea80008000a00 */
[----:B------:R-:W3:Y:S04]  /*0fa0*/  LDS.64 R20, [R25+0xab8] ;  /* 0x000ab80019147984 */ /* 0x000ee80000000a00 */
[----:B------:R-:W4:Y:S01]  /*0fb0*/  LDS.64 R18, [R26+UR18+0x90] ;  /* 0x000090121a127984 */ /* 0x000f220008000a00 */
[----:B0-----:R-:W-:Y:S01]  /*0fc0*/  DADD R14, R16, R14 ;  /* 0x00000000100e7229 */ /* 0x001fe2000000000e */
[----:B------:R-:W-:-:S07]  /*0fd0*/  MOV R16, UR13 ;  /* 0x0000000d00107c02 */ /* 0x000fce0008000f00 */
[----:B-1----:R-:W-:Y:S02]  /*0fe0*/  DADD R12, R14, R12 ;  /* 0x000000000e0c7229 */ /* 0x002fe4000000000c */
[----:B------:R-:W0:Y:S06]  /*0ff0*/  LDS.64 R14, [R26+UR19+-0x900] ;  /* 0xfff700131a0e7984 */ /* 0x000e2c0008000a00 */
[----:B--2---:R-:W-:Y:S01]  /*1000*/  DADD R10, R12, R10 ;  /* 0x000000000c0a7229 */ /* 0x004fe2000000000a */
[----:B------:R-:W-:Y:S01]  /*1010*/  IADD3 R12, PT, PT, R9, -0x2, RZ ;  /* 0xfffffffe090c7810 */ /* 0x000fe20007ffe0ff */
[----:B------:R-:W-:-:S02]  /*1020*/  IMAD.MOV.U32 R13, RZ, RZ, 0x8 ;  /* 0x00000008ff0d7424 */ /* 0x000fc400078e00ff */
[----:B------:R-:W-:Y:S02]  /*1030*/  IMAD R9, R16, UR23, R9 ;  /* 0x0000001710097c24 */ /* 0x000fe4000f8e0209 */
[----:B------:R-:W-:Y:S02]  /*1040*/  IMAD.WIDE R12, R12, R13, UR6 ;  /* 0x000000060c0c7e25 */ /* 0x000fe4000f8e020d */
[----:B---3--:R-:W-:-:S08]  /*1050*/  DADD R10, R10, R20 ;  /* 0x000000000a0a7229 */ /* 0x008fd00000000014 */
[----:B----4-:R-:W-:-:S08]  /*1060*/  DADD R10, R10, R18 ;  /* 0x000000000a0a7229 */ /* 0x010fd00000000012 */
[----:B------:R-:W-:-:S08]  /*1070*/  DMUL R10, R10, UR10 ;  /* 0x0000000a0a0a7c28 */ /* 0x000fd00008000000 */
[----:B0-----:R-:W-:Y:S01]  /*1080*/  DFMA R10, R14, 2, R10 ;  /* 0x400000000e0a782b */ /* 0x001fe2000000000a */
[----:B------:R-:W-:-:S04]  /*1090*/  IMAD.U32 R14, RZ, RZ, UR13 ;  /* 0x0000000dff0e7e24 */ /* 0x000fc8000f8e00ff */
[----:B------:R-:W-:Y:S02]  /*10a0*/  IMAD R23, R14, UR23, R23 ;  /* 0x000000170e177c24 */ /* 0x000fe4000f8e0217 */
[----:B------:R1:W-:Y:S01]  /*10b0*/  STG.E.64 desc[UR14][R12.64+0x18], R10 ;  /* 0x0000180a0c007986 */ /* 0x0003e2000c101b0e */
[----:B------:R-:W-:Y:S05]  /*10c0*/  @P1 BRA `(.L_x_26) ;  /* 0xfffffff400d81947 */ /* 0x000fea000383ffff */
[----:B------:R-:W-:-:S12]  /*10d0*/  UIADD3 UR12, UPT, UPT, UR4, 0x2, URZ ;  /* 0x00000002040c7890 */ /* 0x000fd8000fffe0ff */
.L_x_13:
[----:B------:R-:W0:Y:S02]  /*10e0*/  LDC R6, c[0x0][0x388] ;  /* 0x0000e200ff067b82 */ /* 0x000e240000000800 */
[----:B0-----:R-:W-:-:S04]  /*10f0*/  LOP3.LUT R6, R6, 0x1, RZ, 0xc0, !PT ;  /* 0x0000000106067812 */ /* 0x001fc800078ec0ff */
[----:B------:R-:W-:-:S13]  /*1100*/  ISETP.NE.U32.AND P0, PT, R6, 0x1, PT ;  /* 0x000000010600780c */ /* 0x000fda0003f05070 */
[----:B------:R-:W-:Y:S05]  /*1110*/  @P0 EXIT ;  /* 0x000000000000094d */ /* 0x000fea0003800000 */
[----:B------:R-:W-:-:S04]  /*1120*/  UIMAD UR17, UR20, UR12, URZ ;  /* 0x0000000c141172a4 */ /* 0x000fc8000f8e02ff */
[----:B------:R-:W-:-:S04]  /*1130*/  UIMAD UR4, UR13, UR17, UR13 ;  /* 0x000000110d0472a4 */ /* 0x000fc8000f8e020d */
[----:B------:R-:W-:-:S06]  /*1140*/  UIMAD.WIDE UR4, UR4, 0x8, UR8 ;  /* 0x00000008040478a5 */ /* 0x000fcc000f8e0208 */
[----:B------:R-:W-:Y:S01]  /*1150*/  MOV R15, UR5 ;  /* 0x00000005000f7c02 */ /* 0x000fe20008000f00 */
[----:B------:R-:W-:-:S04]  /*1160*/  IMAD.U32 R14, RZ, RZ, UR4 ;  /* 0x00000004ff0e7e24 */ /* 0x000fc8000f8e00ff */
[----:B-1----:R-:W-:-:S05]  /*1170*/  IMAD.WIDE R10, R5, 0x8, R14 ;  /* 0x00000008050a7825 */ /* 0x002fca00078e020e */
[----:B------:R-:W2:Y:S01]  /*1180*/  LDG.E.64 R12, desc[UR14][R10.64+0x8] ;  /* 0x0000080e0a0c7981 */ /* 0x000ea2000c1e1b00 */
[----:B------:R-:W0:Y:S01]  /*1190*/  S2UR UR16, SR_CgaCtaId ;  /* 0x00000000001079c3 */ /* 0x000e220000008800 */
[----:B------:R-:W-:Y:S01]  /*11a0*/  UIMAD.WIDE.U32 UR10, UR12, -0x55555555, URZ ;  /* 0xaaaaaaab0c0a78a5 */ /* 0x000fe2000f8e00ff */
[----:B------:R-:W-:Y:S01]  /*11b0*/  ISETP.NE.AND P0, PT, R0, RZ, PT ;  /* 0x000000ff0000720c */ /* 0x000fe20003f05270 */
[----:B------:R-:W-:Y:S02]  /*11c0*/  BSSY.RECONVERGENT B0, `(.L_x_27) ;  /* 0x000001c000007945 */ /* 0x000fe40003800200 */
[----:B------:R-:W-:-:S03]  /*11d0*/  USHF.R.U32.HI UR11, URZ, 0x1, UR11 ;  /* 0x00000001ff0b7899 */ /* 0x000fc6000801160b */
[----:B------:R-:W-:Y:S01]  /*11e0*/  UMOV UR10, 0x400 ;  /* 0x00000400000a7882 */ /* 0x000fe20000000000 */
[----:B------:R-:W-:Y:S02]  /*11f0*/  UIMAD UR11, UR11, -0x3, UR12 ;  /* 0xfffffffd0b0b78a4 */ /* 0x000fe4000f8e020c */
[----:B0-----:R-:W-:-:S04]  /*1200*/  ULEA UR10, UR16, UR10, 0x18 ;  /* 0x0000000a100a7291 */ /* 0x001fc8000f8ec0ff */
[----:B------:R-:W-:-:S06]  /*1210*/  UIMAD UR16, UR11, 0xa20, UR10 ;  /* 0x00000a200b1078a4 */ /* 0x000fcc000f8e020a */
[----:B------:R-:W-:-:S04]  /*1220*/  IMAD.U32 R5, RZ, RZ, UR16 ;  /* 0x00000010ff057e24 */ /* 0x000fc8000f8e00ff */
[----:B------:R-:W-:-:S05]  /*1230*/  IMAD R6, R0, 0x90, R5 ;  /* 0x0000009000067824 */ /* 0x000fca00078e0205 */
[----:B------:R-:W-:-:S05]  /*1240*/  LEA R5, R3, R6, 0x3 ;  /* 0x0000000603057211 */ /* 0x000fca00078e18ff */
[----:B--2---:R0:W-:Y:S01]  /*1250*/  STS.64 [R5+0x98], R12 ;  /* 0x0000980c05007388 */ /* 0x0041e20000000a00 */
[----:B------:R-:W-:Y:S05]  /*1260*/  @!P0 BRA `(.L_x_28) ;  /* 0x0000000000348947 */ /* 0x000fea0003800000 */
[----:B------:R-:W-:-:S13]  /*1270*/  ISETP.NE.AND P0, PT, R0, 0xf, PT ;  /* 0x0000000f0000780c */ /* 0x000fda0003f05270 */
[----:B------:R-:W-:Y:S05]  /*1280*/  @P0 BRA `(.L_x_29) ;  /* 0x00000000003c0947 */ /* 0x000fea0003800000 */
[----:B------:R-:W-:-:S04]  /*1290*/  IMAD.U32 R9, RZ, RZ, UR13 ;  /* 0x0000000dff097e24 */ /* 0x000fc8000f8e00ff */
[----:B------:R-:W-:-:S06]  /*12a0*/  IMAD.WIDE R8, R9, 0x8, R10 ;  /* 0x0000000809087825 */ /* 0x000fcc00078e020a */
[----:B------:R-:W2:Y:S01]  /*12b0*/  LDG.E.64 R8, desc[UR14][R8.64+0x8] ;  /* 0x0000080e08087981 */ /* 0x000ea2000c1e1b00 */
[----:B------:R-:W1:Y:S01]  /*12c0*/  S2UR UR9, SR_CgaCtaId ;  /* 0x00000000000979c3 */ /* 0x000e620000008800 */
[----:B------:R-:W-:Y:S01]  /*12d0*/  UMOV UR8, 0x400 ;  /* 0x0000040000087882 */ /* 0x000fe20000000000 */
[----:B0-----:R-:W-:Y:S01]  /*12e0*/  MOV R12, UR11 ;  /* 0x0000000b000c7c02 */ /* 0x001fe20008000f00 */
[----:B-1----:R-:W-:-:S06]  /*12f0*/  ULEA UR8, UR9, UR8, 0x18 ;  /* 0x0000000809087291 */ /* 0x002fcc000f8ec0ff */
[----:B------:R-:W-:-:S05]  /*1300*/  LEA R13, R3, UR8, 0x3 ;  /* 0x00000008030d7c11 */ /* 0x000fca000f8e18ff */
[----:B------:R-:W-:-:S05]  /*1310*/  IMAD R13, R12, 0xa20, R13 ;  /* 0x00000a200c0d7824 */ /* 0x000fca00078e020d */
[----:B--2---:R1:W-:Y:S01]  /*1320*/  STS.64 [R13+0x998], R8 ;  /* 0x000998080d007388 */ /* 0x0043e20000000a00 */
[----:B------:R-:W-:Y:S05]  /*1330*/  BRA `(.L_x_29) ;  /* 0x0000000000107947 */ /* 0x000fea0003800000 */
.L_x_28:
[----:B------:R-:W-:-:S06]  /*1340*/  IMAD.WIDE R8, R8, 0x8, R14 ;  /* 0x0000000808087825 */ /* 0x000fcc00078e020e */
[----:B------:R-:W2:Y:S01]  /*1350*/  LDG.E.64 R8, desc[UR14][R8.64+0x8] ;  /* 0x0000080e08087981 */ /* 0x000ea2000c1e1b00 */
[----:B0-----:R-:W-:-:S05]  /*1360*/  LEA R13, R3, UR16, 0x3 ;  /* 0x00000010030d7c11 */ /* 0x001fca000f8e18ff */
[----:B--2---:R0:W-:Y:S02]  /*1370*/  STS.64 [R13+0x8], R8 ;  /* 0x000008080d007388 */ /* 0x0041e40000000a00 */
.L_x_29:
[----:B------:R-:W-:Y:S05]  /*1380*/  BSYNC.RECONVERGENT B0 ;  /* 0x0000000000007941 */ /* 0x000fea0003800200 */
.L_x_27:
[----:B------:R-:W-:Y:S01]  /*1390*/  ISETP.NE.AND P0, PT, R3, RZ, PT ;  /* 0x000000ff0300720c */ /* 0x000fe20003f05270 */
[----:B------:R-:W-:-:S12]  /*13a0*/  BSSY.RECONVERGENT B0, `(.L_x_30) ;  /* 0x0000009000007945 */ /* 0x000fd80003800200 */
[----:B------:R-:W-:Y:S05]  /*13b0*/  @!P0 BRA `(.L_x_31) ;  /* 0x0000000000148947 */ /* 0x000fea0003800000 */
[----:B------:R-:W-:-:S13]  /*13c0*/  ISETP.NE.AND P0, PT, R3, 0xf, PT ;  /* 0x0000000f0300780c */ /* 0x000fda0003f05270 */
[----:B------:R-:W-:Y:S05]  /*13d0*/  @P0 BRA `(.L_x_32) ;  /* 0x0000000000140947 */ /* 0x000fea0003800000 */
[----:B------:R-:W2:Y:S04]  /*13e0*/  LDG.E.64 R10, desc[UR14][R10.64+0x10] ;  /* 0x0000100e0a0a7981 */ /* 0x000ea8000c1e1b00 */
[----:B--2---:R3:W-:Y:S01]  /*13f0*/  STS.64 [R6+0x118], R10 ;  /* 0x0001180a06007388 */ /* 0x0047e20000000a00 */
[----:B------:R-:W-:Y:S05]  /*1400*/  BRA `(.L_x_32) ;  /* 0x0000000000087947 */ /* 0x000fea0003800000 */
.L_x_31:
[----:B------:R-:W2:Y:S04]  /*1410*/  LDG.E.64 R10, desc[UR14][R10.64] ;  /* 0x0000000e0a0a7981 */ /* 0x000ea8000c1e1b00 */
[----:B--2---:R2:W-:Y:S02]  /*1420*/  STS.64 [R6+0x90], R10 ;  /* 0x0000900a06007388 */ /* 0x0045e40000000a00 */
.L_x_32:
[----:B------:R-:W-:Y:S05]  /*1430*/  BSYNC.RECONVERGENT B0 ;  /* 0x0000000000007941 */ /* 0x000fea0003800200 */
.L_x_30:
[----:B------:R-:W-:Y:S01]  /*1440*/  UIADD3 UR8, UPT, UPT, UR12, -0x1, URZ ;  /* 0xffffffff0c087890 */ /* 0x000fe2000fffe0ff */
[----:B------:R-:W-:Y:S03]  /*1450*/  BAR.SYNC.DEFER_BLOCKING 0x0 ;  /* 0x0000000000007b1d */ /* 0x000fe60000010000 */
[----:B------:R-:W-:-:S04]  /*1460*/  UIMAD.WIDE.U32 UR4, UR8, -0x55555555, URZ ;  /* 0xaaaaaaab080478a5 */ /* 0x000fc8000f8e00ff */
[----:B------:R-:W-:-:S04]  /*1470*/  USHF.R.U32.HI UR5, URZ, 0x1, UR5 ;  /* 0x00000001ff057899 */ /* 0x000fc80008011605 */
[----:B------:R-:W-:Y:S02]  /*1480*/  UIMAD UR5, UR5, -0x3, UR8 ;  /* 0xfffffffd050578a4 */ /* 0x000fe4000f8e0208 */
[----:B------:R-:W-:Y:S02]  /*1490*/  UIADD3 UR8, UPT, UPT, UR12, -0x2, URZ ;  /* 0xfffffffe0c087890 */ /* 0x000fe4000fffe0ff */
[----:B------:R-:W-:-:S06]  /*14a0*/  UIMAD UR5, UR5, 0xa20, UR10 ;  /* 0x00000a20050578a4 */ /* 0x000fcc000f8e020a */
[----:B01----:R-:W-:Y:S01]  /*14b0*/  IMAD.U32 R9, RZ, RZ, UR5 ;  /* 0x00000005ff097e24 */ /* 0x003fe2000f8e00ff */
[----:B------:R-:W-:Y:S01]  /*14c0*/  UIMAD.WIDE.U32 UR4, UR8, -0x55555555, URZ ;  /* 0xaaaaaaab080478a5 */ /* 0x000fe2000f8e00ff */
[----:B------:R-:W-:Y:S02]  /*14d0*/  LDS.64 R18, [R5+0x98] ;  /* 0x0000980005127984 */ /* 0x000fe40000000a00 */
[----:B------:R-:W-:Y:S01]  /*14e0*/  IMAD R0, R0, 0x90, R9 ;  /* 0x0000009000007824 */ /* 0x000fe200078e0209 */
[----:B------:R-:W-:-:S03]  /*14f0*/  USHF.R.U32.HI UR5, URZ, 0x1, UR5 ;  /* 0x00000001ff057899 */ /* 0x000fc60008011605 */
[----:B------:R-:W-:Y:S01]  /*1500*/  UMOV UR4, 0x9999999a ;  /* 0x9999999a00047882 */ /* 0x000fe20000000000 */
[----:B------:R-:W-:Y:S01]  /*1510*/  LEA R0, R3, R0, 0x3 ;  /* 0x0000000003007211 */ /* 0x000fe200078e18ff */
[----:B------:R-:W-:Y:S01]  /*1520*/  UIMAD UR5, UR5, -0x3, UR8 ;  /* 0xfffffffd050578a4 */ /* 0x000fe2000f8e0208 */
[----:B------:R-:W-:-:S03]  /*1530*/  MOV R3, UR17 ;  /* 0x0000001100037c02 */ /* 0x000fc60008000f00 */
[----:B--23--:R-:W-:Y:S01]  /*1540*/  LDS.64 R10, [R0+0x90] ;  /* 0x00009000000a7984 */ /* 0x00cfe20000000a00 */
[----:B------:R-:W-:Y:S01]  /*1550*/  IADD3 R3, PT, PT, R2, -UR20, R3 ;  /* 0x8000001402037c10 */ /* 0x000fe2000fffe003 */
[----:B------:R-:W-:Y:S01]  /*1560*/  IMAD.U32 R16, RZ, RZ, UR5 ;  /* 0x00000005ff107e24 */ /* 0x000fe2000f8e00ff */
[----:B------:R-:W-:Y:S01]  /*1570*/  UMOV UR5, 0x3ff19999 ;  /* 0x3ff1999900057882 */ /* 0x000fe20000000000 */
[----:B------:R-:W0:Y:S01]  /*1580*/  LDS.64 R12, [R0+0xa0] ;  /* 0x0000a000000c7984 */ /* 0x000e220000000a00 */
[----:B------:R-:W-:Y:S02]  /*1590*/  IMAD.MOV.U32 R2, RZ, RZ, 0x8 ;  /* 0x00000008ff027424 */ /* 0x000fe400078e00ff */
[----:B------:R-:W-:Y:S01]  /*15a0*/  IMAD R16, R16, 0xa20, R7 ;  /* 0x00000a2010107824 */ /* 0x000fe200078e0207 */
[----:B------:R-:W1:Y:S01]  /*15b0*/  LDS.64 R14, [R0+0x8] ;  /* 0x00000800000e7984 */ /* 0x000e620000000a00 */
[----:B------:R-:W-:-:S03]  /*15c0*/  IMAD R3, R3, UR13, R4 ;  /* 0x0000000d03037c24 */ /* 0x000fc6000f8e0204 */
[----:B------:R-:W2:Y:S01]  /*15d0*/  LDS.64 R8, [R0+0x128] ;  /* 0x0001280000087984 */ /* 0x000ea20000000a00 */
[----:B------:R-:W-:-:S03]  /*15e0*/  IMAD.WIDE R2, R3, R2, UR6 ;  /* 0x0000000603027e25 */ /* 0x000fc6000f8e0202 */
[----:B------:R-:W3:Y:S04]  /*15f0*/  LDS.64 R16, [R16+0x98] ;  /* 0x0000980010107984 */ /* 0x000ee80000000a00 */
[----:B------:R-:W4:Y:S01]  /*1600*/  LDS.64 R6, [R0+0x98] ;  /* 0x0000980000067984 */ /* 0x000f220000000a00 */
[----:B0-----:R-:W-:-:S08]  /*1610*/  DADD R10, R10, R12 ;  /* 0x000000000a0a7229 */ /* 0x001fd0000000000c */
[----:B-1----:R-:W-:-:S08]  /*1620*/  DADD R10, R10, R14 ;  /* 0x000000000a0a7229 */ /* 0x002fd0000000000e */
[----:B--2---:R-:W-:-:S08]  /*1630*/  DADD R8, R10, R8 ;  /* 0x000000000a087229 */ /* 0x004fd00000000008 */
[----:B---3--:R-:W-:-:S08]  /*1640*/  DADD R8, R8, R16 ;  /* 0x0000000008087229 */ /* 0x008fd00000000010 */
[----:B------:R-:W-:-:S08]  /*1650*/  DADD R8, R8, R18 ;  /* 0x0000000008087229 */ /* 0x000fd00000000012 */
[----:B------:R-:W-:-:S08]  /*1660*/  DMUL R8, R8, UR4 ;  /* 0x0000000408087c28 */ /* 0x000fd00008000000 */
[----:B----4-:R-:W-:-:S07]  /*1670*/  DFMA R6, R6, 2, R8 ;  /* 0x400000000606782b */ /* 0x010fce0000000008 */
[----:B------:R-:W-:Y:S01]  /*1680*/  STG.E.64 desc[UR14][R2.64+0x18], R6 ;  /* 0x0000180602007986 */ /* 0x000fe2000c101b0e */
[----:B------:R-:W-:Y:S05]  /*1690*/  EXIT ;  /* 0x000000000000794d */ /* 0x000fea0003800000 */
.L_x_0:
[----:B------:R-:W-:-:S04]  /*16a0*/  ISETP.GE.AND P0, PT, R2, UR17, PT ;  /* 0x0000001102007c0c */ /* 0x000fc8000bf06270 */
[----:B------:R-:W-:-:S13]  /*16b0*/  ISETP.GE.OR P0, PT, R4, UR16, P0 ;  /* 0x0000001004007c0c */ /* 0x000fda0008706670 */
[----:B------:R-:W-:Y:S05]  /*16c0*/  @P0 EXIT ;  /* 0x000000000000094d */ /* 0x000fea0003800000 */
[----:B------:R-:W0:Y:S01]  /*16d0*/  LDCU.64 UR8, c[0x0][0x390] ;  /* 0x00007200ff0877ac */ /* 0x000e220008000a00 */
[----:B------:R-:W-:Y:S01]  /*16e0*/  ISETP.NE.AND P0, PT, R0, RZ, PT ;  /* 0x000000ff0000720c */ /* 0x000fe20003f05270 */
[----:B------:R-:W-:Y:S01]  /*16f0*/  IMAD R7, R2, UR13, RZ ;  /* 0x0000000d02077c24 */ /* 0x000fe2000f8e02ff */
[----:B------:R-:W-:Y:S01]  /*1700*/  MOV R12, 0x8 ;  /* 0x00000008000c7802 */ /* 0x000fe20000000f00 */
[----:B------:R-:W-:Y:S01]  /*1710*/  UIADD3 UR4, UPT, UPT, UR16, 0x3, URZ ;  /* 0x0000000310047890 */ /* 0x000fe2000fffe0ff */
[----:B------:R-:W-:Y:S02]  /*1720*/  IMAD.MOV.U32 R15, RZ, RZ, 0x8 ;  /* 0x00000008ff0f7424 */ /* 0x000fe400078e00ff */
[----:B------:R-:W-:-:S07]  /*1730*/  IADD3 R5, PT, PT, R4, R7, RZ ;  /* 0x0000000704057210 */ /* 0x000fce0007ffe0ff */
[----:B------:R-:W-:Y:S01]  /*1740*/  @!P0 IADD3 R14, PT, PT, R4, -UR13, R7 ;  /* 0x8000000d040e8c10 */ /* 0x000fe2000fffe007 */
[----:B0-----:R-:W-:-:S06]  /*1750*/  UIMAD.WIDE.U32 UR4, UR4, 0x8, UR8 ;  /* 0x00000008040478a5 */ /* 0x001fcc000f8e0008 */
[----:B------:R-:W-:-:S04]  /*1760*/  IMAD.WIDE.U32 R12, R5, R12, UR4 ;  /* 0x00000004050c7e25 */ /* 0x000fc8000f8e000c */
[----:B------:R-:W-:Y:S02]  /*1770*/  @!P0 IMAD.WIDE R14, R14, R15, UR4 ;  /* 0x000000040e0e8e25 */ /* 0x000fe4000f8e020f */
[----:B------:R-:W2:Y:S04]  /*1780*/  LDG.E.64 R12, desc[UR14][R12.64] ;  /* 0x0000000e0c0c7981 */ /* 0x000ea8000c1e1b00 */
[----:B------:R-:W3:Y:S01]  /*1790*/  @!P0 LDG.E.64 R14, desc[UR14][R14.64] ;  /* 0x0000000e0e0e8981 */ /* 0x000ee2000c1e1b00 */
[----:B------:R-:W-:Y:S01]  /*17a0*/  MOV R6, 0x400 ;  /* 0x0000040000067802 */ /* 0x000fe20000000f00 */
[----:B------:R-:W-:Y:S01]  /*17b0*/  BSSY.RECONVERGENT B0, `(.L_x_33) ;  /* 0x000000d000007945 */ /* 0x000fe20003800200 */
[----:B------:R-:W-:Y:S01]  /*17c0*/  ISETP.NE.AND P1, PT, R3, RZ, PT ;  /* 0x000000ff0300720c */ /* 0x000fe20003f25270 */
[----:B------:R-:W0:Y:S02]  /*17d0*/  S2R R11, SR_CgaCtaId ;  /* 0x00000000000b7919 */ /* 0x000e240000008800 */
[----:B0-----:R-:W-:-:S04]  /*17e0*/  LEA R6, R11, R6, 0x18 ;  /* 0x000000060b067211 */ /* 0x001fc800078ec0ff */
[----:B------:R-:W-:Y:S01]  /*17f0*/  LEA R17, R3, R6, 0x3 ;  /* 0x0000000603117211 */ /* 0x000fe200078e18ff */
[----:B------:R-:W-:-:S04]  /*1800*/  IMAD R8, R0, 0x90, R6 ;  /* 0x0000009000087824 */ /* 0x000fc800078e0206 */
[----:B------:R-:W-:-:S05]  /*1810*/  IMAD R11, R3, 0x8, R8 ;  /* 0x00000008030b7824 */ /* 0x000fca00078e0208 */
[----:B--2---:R0:W-:Y:S04]  /*1820*/  STS.64 [R11+0x98], R12 ;  /* 0x0000980c0b007388 */ /* 0x0041e80000000a00 */
[----:B---3--:R0:W-:Y:S01]  /*1830*/  @!P0 STS.64 [R17+0x8], R14 ;  /* 0x0000080e11008388 */ /* 0x0081e20000000a00 */
[----:B------:R-:W-:Y:S05]  /*1840*/  @!P0 BRA `(.L_x_34) ;  /* 0x00000000000c8947 */ /* 0x000fea0003800000 */
[----:B------:R-:W-:-:S06]  /*1850*/  UIADD3 UR10, UPT, UPT, UR17, -0x1, URZ ;  /* 0xffffffff110a7890 */ /* 0x000fcc000fffe0ff */
[----:B------:R-:W-:-:S13]  /*1860*/  ISETP.NE.AND P2, PT, R2, UR10, PT ;  /* 0x0000000a02007c0c */ /* 0x000fda000bf45270 */
[----:B------:R1:W-:Y:S02]  /*1870*/  @!P2 STS.64 [R11+0x128], RZ ;  /* 0x000128ff0b00a388 */ /* 0x0003e40000000a00 */
.L_x_34:
[----:B------:R-:W-:Y:S05]  /*1880*/  BSYNC.RECONVERGENT B0 ;  /* 0x0000000000007941 */ /* 0x000fea0003800200 */
.L_x_33:
[----:B------:R-:W-:Y:S04]  /*1890*/  BSSY.RECONVERGENT B0, `(.L_x_35) ;  /* 0x000000a000007945 */ /* 0x000fe80003800200 */
[----:B------:R-:W-:Y:S05]  /*18a0*/  @P1 BRA `(.L_x_36) ;  /* 0x0000000000141947 */ /* 0x000fea0003800000 */
[----:B0-----:R-:W-:-:S04]  /*18b0*/  IMAD.MOV.U32 R12, RZ, RZ, 0x8 ;  /* 0x00000008ff0c7424 */ /* 0x001fc800078e00ff */
[----:B------:R-:W-:-:S06]  /*18c0*/  IMAD.WIDE R12, R5, R12, UR4 ;  /* 0x00000004050c7e25 */ /* 0x000fcc000f8e020c */
[----:B------:R-:W2:Y:S04]  /*18d0*/  LDG.E.64 R12, desc[UR14][R12.64+-0x8] ;  /* 0xfffff80e0c0c7981 */ /* 0x000ea8000c1e1b00 */
[----:B--2---:R3:W-:Y:S01]  /*18e0*/  STS.64 [R8+0x90], R12 ;  /* 0x0000900c08007388 */ /* 0x0047e20000000a00 */
[----:B------:R-:W-:Y:S05]  /*18f0*/  BRA `(.L_x_37) ;  /* 0x00000000000c7947 */ /* 0x000fea0003800000 */
.L_x_36:
[----:B------:R-:W-:-:S06]  /*1900*/  UIADD3 UR10, UPT, UPT, UR16, -0x1, URZ ;  /* 0xffffffff100a7890 */ /* 0x000fcc000fffe0ff */
[----:B------:R-:W-:-:S13]  /*1910*/  ISETP.NE.AND P2, PT, R4, UR10, PT ;  /* 0x0000000a04007c0c */ /* 0x000fda000bf45270 */
[----:B------:R2:W-:Y:S02]  /*1920*/  @!P2 STS.64 [R11+0xa0], RZ ;  /* 0x0000a0ff0b00a388 */ /* 0x0005e40000000a00 */
.L_x_37:
[----:B------:R-:W-:Y:S05]  /*1930*/  BSYNC.RECONVERGENT B0 ;  /* 0x0000000000007941 */ /* 0x000fea0003800200 */
.L_x_35:
[----:B------:R-:W-:Y:S01]  /*1940*/  UIADD3 UR4, UPT, UPT, UR17, 0x3, URZ ;  /* 0x0000000311047890 */ /* 0x000fe2000fffe0ff */
[----:B0-----:R-:W-:Y:S01]  /*1950*/  HFMA2 R14, -RZ, RZ, 0, 4.76837158203125e-07 ;  /* 0x00000008ff0e7431 */ /* 0x001fe200000001ff */
[----:B---3--:R-:W-:Y:S01]  /*1960*/  @!P0 IADD3 R12, PT, PT, R4, -UR13, R7 ;  /* 0x8000000d040c8c10 */ /* 0x008fe2000fffe007 */
[----:B------:R-:W-:Y:S01]  /*1970*/  IMAD.MOV.U32 R13, RZ, RZ, 0x8 ;  /* 0x00000008ff0d7424 */ /* 0x000fe200078e00ff */
[----:B------:R-:W-:-:S04]  /*1980*/  UIMAD UR4, UR13, UR4, URZ ;  /* 0x000000040d0472a4 */ /* 0x000fc8000f8e02ff */
[----:B------:R-:W-:-:S06]  /*1990*/  UIMAD.WIDE.U32 UR4, UR4, 0x8, UR8 ;  /* 0x00000008040478a5 */ /* 0x000fcc000f8e0008 */
[----:B------:R-:W-:-:S04]  /*19a0*/  IMAD.WIDE.U32 R14, R5, R14, UR4 ;  /* 0x00000004050e7e25 */ /* 0x000fc8000f8e000e */
[----:B------:R-:W-:Y:S02]  /*19b0*/  @!P0 IMAD.WIDE R12, R12, R13, UR4 ;  /* 0x000000040c0c8e25 */ /* 0x000fe4000f8e020d */
[----:B------:R-:W3:Y:S04]  /*19c0*/  LDG.E.64 R14, desc[UR14][R14.64+0x8] ;  /* 0x0000080e0e0e7981 */ /* 0x000ee8000c1e1b00 */
[----:B------:R-:W4:Y:S01]  /*19d0*/  @!P0 LDG.E.64 R12, desc[UR14][R12.64+0x8] ;  /* 0x0000080e0c0c8981 */ /* 0x000f22000c1e1b00 */
[----:B------:R-:W-:Y:S03]  /*19e0*/  BSSY.RECONVERGENT B0, `(.L_x_38) ;  /* 0x0000007000007945 */ /* 0x000fe60003800200 */
[----:B---3--:R0:W-:Y:S04]  /*19f0*/  STS.64 [R11+0xab8], R14 ;  /* 0x000ab80e0b007388 */ /* 0x0081e80000000a00 */
[----:B----4-:R0:W-:Y:S01]  /*1a00*/  @!P0 STS.64 [R17+0xa28], R12 ;  /* 0x000a280c11008388 */ /* 0x0101e20000000a00 */
[----:B------:R-:W-:Y:S05]  /*1a10*/  @!P0 BRA `(.L_x_39) ;  /* 0x00000000000c8947 */ /* 0x000fea0003800000 */
[----:B------:R-:W-:-:S06]  /*1a20*/  UIADD3 UR10, UPT, UPT, UR17, -0x1, URZ ;  /* 0xffffffff110a7890 */ /* 0x000fcc000fffe0ff */
[----:B------:R-:W-:-:S13]  /*1a30*/  ISETP.NE.AND P2, PT, R2, UR10, PT ;  /* 0x0000000a02007c0c */ /* 0x000fda000bf45270 */
[----:B------:R3:W-:Y:S02]  /*1a40*/  @!P2 STS.64 [R11+0xb48], RZ ;  /* 0x000b48ff0b00a388 */ /* 0x0007e40000000a00 */
.L_x_39:
[----:B------:R-:W-:Y:S05]  /*1a50*/  BSYNC.RECONVERGENT B0 ;  /* 0x0000000000007941 */ /* 0x000fea0003800200 */
.L_x_38:
[----:B------:R-:W-:Y:S04]  /*1a60*/  BSSY.RECONVERGENT B0, `(.L_x_40) ;  /* 0x000000a000007945 */ /* 0x000fe80003800200 */
[----:B------:R-:W-:Y:S05]  /*1a70*/  @P1 BRA `(.L_x_41) ;  /* 0x0000000000141947 */ /* 0x000fea0003800000 */
[----:B0-----:R-:W-:-:S05]  /*1a80*/  MOV R12, 0x8 ;  /* 0x00000008000c7802 */ /* 0x001fca0000000f00 */
[----:B------:R-:W-:-:S06]  /*1a90*/  IMAD.WIDE R12, R5, R12, UR4 ;  /* 0x00000004050c7e25 */ /* 0x000fcc000f8e020c */
[----:B------:R-:W4:Y:S04]  /*1aa0*/  LDG.E.64 R12, desc[UR14][R12.64] ;  /* 0x0000000e0c0c7981 */ /* 0x000f28000c1e1b00 */
[----:B----4-:R0:W-:Y:S01]  /*1ab0*/  STS.64 [R8+0xab0], R12 ;  /* 0x000ab00c08007388 */ /* 0x0101e20000000a00 */
[----:B------:R-:W-:Y:S05]  /*1ac0*/  BRA `(.L_x_42) ;  /* 0x00000000000c7947 */ /* 0x000fea0003800000 */
.L_x_41:
[----:B------:R-:W-:-:S06]  /*1ad0*/  UIADD3 UR10, UPT, UPT, UR16, -0x1, URZ ;  /* 0xffffffff100a7890 */ /* 0x000fcc000fffe0ff */
[----:B------:R-:W-:-:S13]  /*1ae0*/  ISETP.NE.AND P1, PT, R4, UR10, PT ;  /* 0x0000000a04007c0c */ /* 0x000fda000bf25270 */
[----:B------:R4:W-:Y:S02]  /*1af0*/  @!P1 STS.64 [R11+0xac0], RZ ;  /* 0x000ac0ff0b009388 */ /* 0x0009e40000000a00 */
.L_x_42:
[----:B------:R-:W-:Y:S05]  /*1b00*/  BSYNC.RECONVERGENT B0 ;  /* 0x0000000000007941 */ /* 0x000fea0003800200 */
.L_x_40:
[----:B0-----:R-:W0:Y:S02]  /*1b10*/  LDC R8, c[0x0][0x388] ;  /* 0x0000e200ff087b82 */ /* 0x001e240000000800 */
[----:B0-----:R-:W-:-:S13]  /*1b20*/  ISETP.GE.AND P1, PT, R8, 0x1, PT ;  /* 0x000000010800780c */ /* 0x001fda0003f26270 */
[----:B------:R-:W-:Y:S05]  /*1b30*/  @!P1 EXIT ;  /* 0x000000000000994d */ /* 0x000fea0003800000 */
[----:B------:R-:W-:Y:S01]  /*1b40*/  ISETP.NE.AND P1, PT, R8, 0x1, PT ;  /* 0x000000010800780c */ /* 0x000fe20003f25270 */
[----:B------:R-:W-:Y:S01]  /*1b50*/  UIADD3 UR24, UPT, UPT, UR17, -0x1, URZ ;  /* 0xffffffff11187890 */ /* 0x000fe2000fffe0ff */
[----:B------:R-:W-:Y:S01]  /*1b60*/  IADD3 R7, PT, PT, R4, -UR13, R7 ;  /* 0x8000000d04077c10 */ /* 0x000fe2000fffe007 */
[----:B------:R-:W-:Y:S01]  /*1b70*/  UIADD3 UR19, UPT, UPT, UR16, -0x1, URZ ;  /* 0xffffffff10137890 */ /* 0x000fe2000fffe0ff */
[----:B------:R-:W-:-:S09]  /*1b80*/  UMOV UR12, 0x2 ;  /* 0x00000002000c7882 */ /* 0x000fd20000000000 */
[----:B------:R-:W-:Y:S05]  /*1b90*/  @!P1 BRA `(.L_x_43) ;  /* 0x0000000800689947 */ /* 0x000fea0003800000 */
[----:B------:R-:W-:Y:S01]  /*1ba0*/  VIADD R12, R0, UR17 ;  /* 0x00000011000c7c36 */ /* 0x000fe20008000000 */
[----:B------:R-:W-:Y:S01]  /*1bb0*/  ULEA UR12, UR17, 0x5, 0x1 ;  /* 0x00000005110c7891 */ /* 0x000fe2000f8e08ff */
[----:B------:R-:W-:Y:S01]  /*1bc0*/  LOP3.LUT R22, R8, 0x7ffffffe, RZ, 0xc0, !PT ;  /* 0x7ffffffe08167812 */ /* 0x000fe200078ec0ff */
[----:B------:R-:W-:Y:S01]  /*1bd0*/  UMOV UR4, 0x3 ;  /* 0x0000000300047882 */ /* 0x000fe20000000000 */
[----:B------:R-:W-:Y:S01]  /*1be0*/  ULEA UR25, UR17, 0x4, 0x1 ;  /* 0x0000000411197891 */ /* 0x000fe2000f8e08ff */
[----:B------:R-:W-:Y:S01]  /*1bf0*/  LEA R12, R9, R12, 0x4 ;  /* 0x0000000c090c7211 */ /* 0x000fe200078e20ff */
[----:B------:R-:W-:Y:S01]  /*1c00*/  UIMAD UR4, UR17, UR4, 0x7 ;  /* 0x00000007110474a4 */ /* 0x000fe2000f8e0204 */
[----:B------:R-:W-:Y:S01]  /*1c10*/  VIADD R14, R2, UR12 ;  /* 0x0000000c020e7c36 */ /* 0x000fe20008000000 */
[----:B------:R-:W-:Y:S01]  /*1c20*/  IADD3 R22, PT, PT, -R22, RZ, RZ ;  /* 0x000000ff16167210 */ /* 0x000fe20007ffe1ff */
[----:B------:R-:W0:Y:S01]  /*1c30*/  LDCU.64 UR8, c[0x0][0x390] ;  /* 0x00007200ff0877ac */ /* 0x000e220008000a00 */
[----:B------:R-:W-:Y:S01]  /*1c40*/  IADD3 R12, PT, PT, R12, 0x2, RZ ;  /* 0x000000020c0c7810 */ /* 0x000fe20007ffe0ff */
[----:B-1234-:R-:W-:Y:S01]  /*1c50*/  IMAD R11, R14, UR13, R3 ;  /* 0x0000000d0e0b7c24 */ /* 0x01efe2000f8e0203 */
[----:B------:R-:W-:-:S03]  /*1c60*/  UIMAD UR5, UR13, UR4, URZ ;  /* 0x000000040d0572a4 */ /* 0x000fc6000f8e02ff */
[----:B------:R-:W-:Y:S01]  /*1c70*/  IMAD R9, R12, UR13, R3 ;  /* 0x0000000d0c097c24 */ /* 0x000fe2000f8e0203 */
[----:B------:R-:W-:Y:S01]  /*1c80*/  UIMAD UR12, UR13, UR12, URZ ;  /* 0x0000000c0d0c72a4 */ /* 0x000fe2000f8e02ff */
[C---:B------:R-:W-:Y:S01]  /*1c90*/  IMAD R11, R10.reuse, 0x10, R11 ;  /* 0x000000100a0b7824 */ /* 0x040fe200078e020b */
[----:B------:R-:W-:Y:S01]  /*1ca0*/  UMOV UR20, 0x2 ;  /* 0x0000000200147882 */ /* 0x000fe20000000000 */
[----:B------:R-:W-:Y:S01]  /*1cb0*/  UMOV UR4, URZ ;  /* 0x000000ff00047c82 */ /* 0x000fe20008000000 */
[----:B------:R-:W-:Y:S01]  /*1cc0*/  LEA R8, R10, R9, 0x4 ;  /* 0x000000090a087211 */ /* 0x000fe200078e20ff */
[----:B------:R-:W-:Y:S01]  /*1cd0*/  IMAD.MOV.U32 R9, RZ, RZ, 0x1 ;  /* 0x00000001ff097424 */ /* 0x000fe200078e00ff */
[----:B------:R-:W-:Y:S01]  /*1ce0*/  UMOV UR21, 0x3 ;  /* 0x0000000300157882 */ /* 0x000fe20000000000 */
[----:B------:R-:W-:-:S07]  /*1cf0*/  VIADD R23, R11, -UR16 ;  /* 0x800000100b177c36 */ /* 0x000fce0008000000 */
.L_x_55:
[----:B-1----:R-:W-:Y:S01]  /*1d00*/  HFMA2 R10, -RZ, RZ, 0, 4.76837158203125e-07 ;  /* 0x00000008ff0a7431 */ /* 0x002fe200000001ff */
[----:B0-----:R-:W-:Y:S01]  /*1d10*/  UIMAD.WIDE UR22, UR12, 0x8, UR8 ;  /* 0x000000080c1678a5 */ /* 0x001fe2000f8e0208 */
[----:B------:R-:W-:-:S05]  /*1d20*/  IMAD.MOV.U32 R12, RZ, RZ, 0x8 ;  /* 0x00000008ff0c7424 */ /* 0x000fca00078e00ff */
[----:B------:R-:W-:-:S04]  /*1d30*/  @!P0 IMAD.WIDE R12, R7, R12, UR22 ;  /* 0x00000016070c8e25 */ /* 0x000fc8000f8e020c */
[----:B------:R-:W-:Y:S02]  /*1d40*/  IMAD.WIDE.U32 R10, R5, R10, UR22 ;  /* 0x00000016050a7e25 */ /* 0x000fe4000f8e000a */
[----:B------:R-:W2:Y:S04]  /*1d50*/  @!P0 LDG.E.64 R12, desc[UR14][R12.64+0x8] ;  /* 0x0000080e0c0c8981 */ /* 0x000ea8000c1e1b00 */
[----:B------:R-:W3:Y:S01]  /*1d60*/  LDG.E.64 R10, desc[UR14][R10.64+0x8] ;  /* 0x0000080e0a0a7981 */ /* 0x000ee2000c1e1b00 */
[----:B------:R-:W-:Y:S01]  /*1d70*/  UIMAD.WIDE.U32 UR10, UR20, -0x55555555, URZ ;  /* 0xaaaaaaab140a78a5 */ /* 0x000fe2000f8e00ff */
[----:B------:R-:W-:Y:S01]  /*1d80*/  IMAD R17, R0, 0x12, R3 ;  /* 0x0000001200117824 */ /* 0x000fe200078e0203 */
[----:B------:R-:W-:Y:S02]  /*1d90*/  UMOV UR18, 0xffffe1a0 ;  /* 0xffffe1a000127882 */ /* 0x000fe40000000000 */
[----:B------:R-:W-:-:S04]  /*1da0*/  USHF.R.U32.HI UR11, URZ, 0x1, UR11 ;  /* 0x00000001ff0b7899 */ /* 0x000fc8000801160b */
[----:B------:R-:W-:Y:S01]  /*1db0*/  UIMAD UR18, UR11, UR18, 0x14d0 ;  /* 0x000014d00b1274a4 */ /* 0x000fe2000f8e0212 */
[----:B------:R-:W-:Y:S01]  /*1dc0*/  LEA R24, R17, R6, 0x3 ;  /* 0x0000000611187211 */ /* 0x000fe200078e18ff */
[C---:B------:R-:W-:Y:S01]  /*1dd0*/  @!P0 IMAD R15, R3.reuse, 0x8, R6 ;  /* 0x00000008030f8824 */ /* 0x040fe200078e0206 */
[----:B------:R-:W-:Y:S01]  /*1de0*/  BSSY.RECONVERGENT B0, `(.L_x_44) ;  /* 0x0000007000007945 */ /* 0x000fe20003800200 */
[----:B------:R-:W-:-:S05]  /*1df0*/  ISETP.NE.AND P2, PT, R3, RZ, PT ;  /* 0x000000ff0300720c */ /* 0x000fca0003f45270 */
[----:B---3--:R0:W-:Y:S04]  /*1e00*/  STS.64 [R24+UR18+0x8], R10 ;  /* 0x0000080a18007988 */ /* 0x0081e80008000a12 */
[----:B--2---:R0:W-:Y:S01]  /*1e10*/  @!P0 STS.64 [R15+UR18+-0x88], R12 ;  /* 0xffff780c0f008988 */ /* 0x0041e20008000a12 */
[----:B------:R-:W-:Y:S05]  /*1e20*/  @!P0 BRA `(.L_x_45) ;  /* 0x0000000000088947 */ /* 0x000fea0003800000 */
[----:B------:R-:W-:-:S13]  /*1e30*/  ISETP.NE.AND P1, PT, R2, UR24, PT ;  /* 0x0000001802007c0c */ /* 0x000fda000bf25270 */
[----:B------:R1:W-:Y:S02]  /*1e40*/  @!P1 STS.64 [R24+UR18+0x98], RZ ;  /* 0x000098ff18009988 */ /* 0x0003e40008000a12 */
.L_x_45:
[----:B------:R-:W-:Y:S05]  /*1e50*/  BSYNC.RECONVERGENT B0 ;  /* 0x0000000000007941 */ /* 0x000fea0003800200 */
.L_x_44:
[----:B------:R-:W-:Y:S04]  /*1e60*/  BSSY.RECONVERGENT B0, `(.L_x_46) ;  /* 0x000000a000007945 */ /* 0x000fe80003800200 */
[----:B------:R-:W-:Y:S05]  /*1e70*/  @P2 BRA `(.L_x_47) ;  /* 0x0000000000182947 */ /* 0x000fea0003800000 */
[----:B0-----:R-:W-:-:S05]  /*1e80*/  HFMA2 R10, -RZ, RZ, 0, 4.76837158203125e-07 ;  /* 0x00000008ff0a7431 */ /* 0x001fca00000001ff */
[----:B------:R-:W-:-:S06]  /*1e90*/  IMAD.WIDE R10, R5, R10, UR22 ;  /* 0x00000016050a7e25 */ /* 0x000fcc000f8e020a */
[----:B------:R-:W2:Y:S01]  /*1ea0*/  LDG.E.64 R10, desc[UR14][R10.64] ;  /* 0x0000000e0a0a7981 */ /* 0x000ea2000c1e1b00 */
[----:B------:R-:W-:-:S05]  /*1eb0*/  IMAD R13, R0, 0x90, R6 ;  /* 0x00000090000d7824 */ /* 0x000fca00078e0206 */
[----:B--2---:R0:W-:Y:S01]  /*1ec0*/  STS.64 [R13+UR18], R10 ;  /* 0x0000000a0d007988 */ /* 0x0041e20008000a12 */
[----:B------:R-:W-:Y:S05]  /*1ed0*/  BRA `(.L_x_48) ;  /* 0x0000000000087947 */ /* 0x000fea0003800000 */
.L_x_47:
[----:B------:R-:W-:-:S13]  /*1ee0*/  ISETP.NE.AND P1, PT, R4, UR19, PT ;  /* 0x0000001304007c0c */ /* 0x000fda000bf25270 */
[----:B------:R2:W-:Y:S02]  /*1ef0*/  @!P1 STS.64 [R24+UR18+0x10], RZ ;  /* 0x000010ff18009988 */ /* 0x0005e40008000a12 */
.L_x_48:
[----:B------:R-:W-:Y:S05]  /*1f00*/  BSYNC.RECONVERGENT B0 ;  /* 0x0000000000007941 */ /* 0x000fea0003800200 */
.L_x_46:
[----:B------:R-:W-:Y:S01]  /*1f10*/  BAR.SYNC.DEFER_BLOCKING 0x0 ;  /* 0x0000000000007b1d */ /* 0x000fe20000010000 */
[----:B0-----:R-:W-:Y:S01]  /*1f20*/  IMAD.HI.U32 R10, R9, -0x55555555, RZ ;  /* 0xaaaaaaab090a7827 */ /* 0x001fe200078e00ff */
[----:B------:R-:W-:Y:S02]  /*1f30*/  UIMAD.WIDE.U32 UR10, UR4, -0x55555555, URZ ;  /* 0xaaaaaaab040a78a5 */ /* 0x000fe4000f8e00ff */
[----:B------:R-:W-:Y:S01]  /*1f40*/  UIMAD.WIDE UR22, UR5, 0x8, UR8 ;  /* 0x00000008051678a5 */ /* 0x000fe2000f8e0208 */
[----:B------:R-:W-:Y:S01]  /*1f50*/  IMAD R26, R17, 0x8, R6 ;  /* 0x00000008111a7824 */ /* 0x000fe200078e0206 */
[----:B------:R-:W-:Y:S01]  /*1f60*/  SHF.R.U32.HI R25, RZ, 0x1, R10 ;  /* 0x00000001ff197819 */ /* 0x000fe2000001160a */
[----:B------:R-:W-:Y:S01]  /*1f70*/  USHF.R.U32.HI UR11, URZ, 0x1, UR11 ;  /* 0x00000001ff0b7899 */ /* 0x000fe2000801160b */
[----:B------:R-:W-:Y:S01]  /*1f80*/  UMOV UR26, 0x9999999a ;  /* 0x9999999a001a7882 */ /* 0x000fe20000000000 */
[----:B------:R-:W-:Y:S02]  /*1f90*/  UMOV UR27, 0x3ff19999 ;  /* 0x3ff19999001b7882 */ /* 0x000fe40000000000 */
[----:B------:R-:W-:-:S02]  /*1fa0*/  IMAD R25, R25, -0x1e60, R26 ;  /* 0xffffe1a019197824 */ /* 0x000fc400078e021a */
[----:B------:R-:W-:-:S05]  /*1fb0*/  MOV R19, UR11 ;  /* 0x0000000b00137c02 */ /* 0x000fca0008000f00 */
[----:B------:R-:W-:Y:S01]  /*1fc0*/  IMAD R18, R19, -0x1e60, R26 ;  /* 0xffffe1a013127824 */ /* 0x000fe200078e021a */
[----:B------:R-:W-:Y:S04]  /*1fd0*/  LDS.64 R10, [R25+0xab0] ;  /* 0x000ab000190a7984 */ /* 0x000fe80000000a00 */
[----:B------:R-:W0:Y:S04]  /*1fe0*/  LDS.64 R12, [R25+0xac0] ;  /* 0x000ac000190c7984 */ /* 0x000e280000000a00 */
[----:B------:R-:W3:Y:S04]  /*1ff0*/  LDS.64 R14, [R25+0xa28] ;  /* 0x000a2800190e7984 */ /* 0x000ee80000000a00 */
[----:B------:R-:W4:Y:S04]  /*2000*/  LDS.64 R16, [R25+0xb48] ;  /* 0x000b480019107984 */ /* 0x000f280000000a00 */
[----:B------:R-:W5:Y:S04]  /*2010*/  LDS.64 R18, [R18+0x98] ;  /* 0x0000980012127984 */ /* 0x000f680000000a00 */
[----:B------:R-:W1:Y:S01]  /*2020*/  LDS.64 R20, [R24+UR18+0x8] ;  /* 0x0000081218147984 */ /* 0x000e620008000a00 */
[----:B0-----:R-:W-:-:S03]  /*2030*/  DADD R10, R10, R12 ;  /* 0x000000000a0a7229 */ /* 0x001fc6000000000c */
[----:B------:R-:W0:Y:S05]  /*2040*/  LDS.64 R12, [R25+0xab8] ;  /* 0x000ab800190c7984 */ /* 0x000e2a0000000a00 */
[----:B---3--:R-:W-:-:S08]  /*2050*/  DADD R10, R10, R14 ;  /* 0x000000000a0a7229 */ /* 0x008fd0000000000e */
[----:B----4-:R-:W-:-:S08]  /*2060*/  DADD R10, R10, R16 ;  /* 0x000000000a0a7229 */ /* 0x010fd00000000010 */
[----:B-----5:R-:W-:-:S08]  /*2070*/  DADD R10, R10, R18 ;  /* 0x000000000a0a7229 */ /* 0x020fd00000000012 */
[----:B-1----:R-:W-:-:S08]  /*2080*/  DADD R10, R10, R20 ;  /* 0x000000000a0a7229 */ /* 0x002fd00000000014 */
[----:B------:R-:W-:Y:S01]  /*2090*/  DMUL R14, R10, UR26 ;  /* 0x0000001a0a0e7c28 */ /* 0x000fe20008000000 */
[----:B------:R-:W-:Y:S01]  /*20a0*/  IMAD.MOV.U32 R11, RZ, RZ, 0x8 ;  /* 0x00000008ff0b7424 */ /* 0x000fe200078e00ff */
[----:B------:R-:W-:-:S06]  /*20b0*/  MOV R10, 0x8 ;  /* 0x00000008000a7802 */ /* 0x000fcc0000000f00 */
[----:B0-----:R-:W-:Y:S01]  /*20c0*/  DFMA R14, R12, 2, R14 ;  /* 0x400000000c0e782b */ /* 0x001fe2000000000e */
[----:B------:R-:W-:-:S04]  /*20d0*/  IMAD.WIDE R12, R8, R11, UR6 ;  /* 0x00000006080c7e25 */ /* 0x000fc8000f8e020b */
[----:B------:R-:W-:Y:S02]  /*20e0*/  IMAD.WIDE.U32 R10, R5, R10, UR22 ;  /* 0x00000016050a7e25 */ /* 0x000fe4000f8e000a */
[----:B------:R0:W-:Y:S04]  /*20f0*/  STG.E.64 desc[UR14][R12.64+0x18], R14 ;  /* 0x0000180e0c007986 */ /* 0x0001e8000c101b0e */
[----:B------:R-:W3:Y:S01]  /*2100*/  LDG.E.64 R10, desc[UR14][R10.64+0x8] ;  /* 0x0000080e0a0a7981 */ /* 0x000ee2000c1e1b00 */
[----:B------:R-:W-:Y:S01]  /*2110*/  UIMAD.WIDE.U32 UR10, UR21, -0x55555555, URZ ;  /* 0xaaaaaaab150a78a5 */ /* 0x000fe2000f8e00ff */
[----:B------:R-:W-:Y:S01]  /*2120*/  ISETP.NE.AND P1, PT, R0, RZ, PT ;  /* 0x000000ff0000720c */ /* 0x000fe20003f25270 */
[----:B------:R-:W-:Y:S02]  /*2130*/  BSSY.RECONVERGENT B0, `(.L_x_49) ;  /* 0x0000011000007945 */ /* 0x000fe40003800200 */
[----:B------:R-:W-:-:S03]  /*2140*/  USHF.R.U32.HI UR11, URZ, 0x1, UR11 ;  /* 0x00000001ff0b7899 */ /* 0x000fc6000801160b */
[----:B------:R-:W-:Y:S02]  /*2150*/  UMOV UR10, 0xffffe1a0 ;  /* 0xffffe1a0000a7882 */ /* 0x000fe40000000000 */
[----:B------:R-:W-:Y:S02]  /*2160*/  UIMAD UR10, UR11, UR10, 0x1e68 ;  /* 0x00001e680b0a74a4 */ /* 0x000fe4000f8e020a */
[----:B------:R-:W-:-:S04]  /*2170*/  IMAD.U32 R19, RZ, RZ, UR11 ;  /* 0x0000000bff137e24 */ /* 0x000fc8000f8e00ff */
[----:B------:R-:W-:-:S05]  /*2180*/  IMAD R19, R19, -0x1e60, R26 ;  /* 0xffffe1a013137824 */ /* 0x000fca00078e021a */
[----:B---3--:R0:W-:Y:S01]  /*2190*/  STS.64 [R19+0x1ef8], R10 ;  /* 0x001ef80a13007388 */ /* 0x0081e20000000a00 */
[----:B------:R-:W-:Y:S05]  /*21a0*/  @!P1 BRA `(.L_x_50) ;  /* 0x0000000000109947 */ /* 0x000fea0003800000 */
[----:B------:R-:W-:-:S13]  /*21b0*/  ISETP.NE.AND P1, PT, R2, UR24, PT ;  /* 0x0000001802007c0c */ /* 0x000fda000bf25270 */
[----:B------:R-:W-:Y:S05]  /*21c0*/  @P1 BRA `(.L_x_51) ;  /* 0x00000000001c1947 */ /* 0x000fea0003800000 */
[----:B------:R1:W-:Y:S01]  /*21d0*/  STS.64 [R19+0x1f88], RZ ;  /* 0x001f88ff13007388 */ /* 0x0003e20000000a00 */
[----:B------:R-:W-:Y:S05]  /*21e0*/  BRA `(.L_x_51) ;  /* 0x0000000000147947 */ /* 0x000fea0003800000 */
.L_x_50:
[----:B0-----:R-:W-:-:S05]  /*21f0*/  MOV R10, 0x8 ;  /* 0x00000008000a7802 */ /* 0x001fca0000000f00 */
[----:B------:R-:W-:-:S06]  /*2200*/  IMAD.WIDE R10, R7, R10, UR22 ;  /* 0x00000016070a7e25 */ /* 0x000fcc000f8e020a */
[----:B------:R-:W3:Y:S01]  /*2210*/  LDG.E.64 R10, desc[UR14][R10.64+0x8] ;  /* 0x0000080e0a0a7981 */ /* 0x000ee2000c1e1b00 */
[----:B------:R-:W-:-:S05]  /*2220*/  IMAD R13, R3, 0x8, R6 ;  /* 0x00000008030d7824 */ /* 0x000fca00078e0206 */
[----:B---3--:R0:W-:Y:S02]  /*2230*/  STS.64 [R13+UR10], R10 ;  /* 0x0000000a0d007988 */ /* 0x0081e40008000a0a */
.L_x_51:
[----:B------:R-:W-:Y:S05]  /*2240*/  BSYNC.RECONVERGENT B0 ;  /* 0x0000000000007941 */ /* 0x000fea0003800200 */
.L_x_49:
[----:B------:R-:W-:Y:S01]  /*2250*/  ISETP.NE.AND P1, PT, R3, RZ, PT ;  /* 0x000000ff0300720c */ /* 0x000fe20003f25270 */
[----:B------:R-:W-:-:S12]  /*2260*/  BSSY.RECONVERGENT B0, `(.L_x_52) ;  /* 0x000000b000007945 */ /* 0x000fd80003800200 */
[----:B------:R-:W-:Y:S05]  /*2270*/  @!P1 BRA `(.L_x_53) ;  /* 0x0000000000109947 */ /* 0x000fea0003800000 */
[----:B------:R-:W-:-:S13]  /*2280*/  ISETP.NE.AND P1, PT, R4, UR19, PT ;  /* 0x0000001304007c0c */ /* 0x000fda000bf25270 */
[----:B------:R-:W-:Y:S05]  /*2290*/  @P1 BRA `(.L_x_54) ;  /* 0x00000000001c1947 */ /* 0x000fea0003800000 */
[----:B------:R3:W-:Y:S01]  /*22a0*/  STS.64 [R19+0x1f00], RZ ;  /* 0x001f00ff13007388 */ /* 0x0007e20000000a00 */
[----:B------:R-:W-:Y:S05]  /*22b0*/  BRA `(.L_x_54) ;  /* 0x0000000000147947 */ /* 0x000fea0003800000 */
.L_x_53:
[----:B0-----:R-:W-:-:S05]  /*22c0*/  HFMA2 R10, -RZ, RZ, 0, 4.76837158203125e-07 ;  /* 0x00000008ff0a7431 */ /* 0x001fca00000001ff */
[----:B------:R-:W-:-:S06]  /*22d0*/  IMAD.WIDE R10, R5, R10, UR22 ;  /* 0x00000016050a7e25 */ /* 0x000fcc000f8e020a */
[----:B------:R-:W3:Y:S01]  /*22e0*/  LDG.E.64 R10, desc[UR14][R10.64] ;  /* 0x0000000e0a0a7981 */ /* 0x000ee2000c1e1b00 */
[----:B------:R-:W-:-:S05]  /*22f0*/  IMAD R13, R0, 0x90, R6 ;  /* 0x00000090000d7824 */ /* 0x000fca00078e0206 */
[----:B---3--:R0:W-:Y:S02]  /*2300*/  STS.64 [R13+UR10+0x88], R10 ;  /* 0x0000880a0d007988 */ /* 0x0081e40008000a0a */
.L_x_54:
[----:B------:R-:W-:Y:S05]  /*2310*/  BSYNC.RECONVERGENT B0 ;  /* 0x0000000000007941 */ /* 0x000fea0003800200 */
.L_x_52:
[----:B------:R-:W-:Y:S01]  /*2320*/  BAR.SYNC.DEFER_BLOCKING 0x0 ;  /* 0x0000000000007b1d */ /* 0x000fe20000010000 */
[----:B------:R-:W-:Y:S01]  /*2330*/  VIADD R22, R22, 0x2 ;  /* 0x0000000216167836 */ /* 0x000fe20000000000 */
[----:B------:R-:W-:Y:S01]  /*2340*/  UIADD3 UR20, UPT, UPT, UR20, 0x2, URZ ;  /* 0x0000000214147890 */ /* 0x000fe2000fffe0ff */
[----:B------:R-:W-:Y:S01]  /*2350*/  IADD3 R6, PT, PT, R6, 0x1440, RZ ;  /* 0x0000144006067810 */ /* 0x000fe20007ffe0ff */
[----:B------:R-:W-:Y:S01]  /*2360*/  UIADD3 UR4, UPT, UPT, UR4, 0x2, URZ ;  /* 0x0000000204047890 */ /* 0x000fe2000fffe0ff */
[----:B------:R-:W-:Y:S01]  /*2370*/  VIADD R9, R9, 0x2 ;  /* 0x0000000209097836 */ /* 0x000fe20000000000 */
[----:B------:R-:W-:Y:S01]  /*2380*/  ISETP.NE.AND P1, PT, R22, RZ, PT ;  /* 0x000000ff1600720c */ /* 0x000fe20003f25270 */
[----:B------:R-:W-:Y:S02]  /*2390*/  UIADD3 UR21, UPT, UPT, UR21, 0x2, URZ ;  /* 0x0000000215157890 */ /* 0x000fe4000fffe0ff */
[----:B------:R-:W-:Y:S02]  /*23a0*/  UIMAD UR5, UR13, UR25, UR5 ;  /* 0x000000190d0572a4 */ /* 0x000fe4000f8e0205 */
[----:B------:R-:W-:Y:S01]  /*23b0*/  UIMAD UR12, UR13, UR25, UR12 ;  /* 0x000000190d0c72a4 */ /* 0x000fe2000f8e020c */
[----:B------:R-:W-:Y:S04]  /*23c0*/  LDS.64 R16, [R24+UR18] ;  /* 0x0000001218107984 */ /* 0x000fe80008000a00 */
[----:B0-----:R-:W0:Y:S04]  /*23d0*/  LDS.64 R14, [R24+UR18+0x10] ;  /* 0x00001012180e7984 */ /* 0x001e280008000a00 */
[----:B------:R-:W4:Y:S04]  /*23e0*/  LDS.64 R12, [R24+UR18+-0x88] ;  /* 0xffff7812180c7984 */ /* 0x000f280008000a00 */
[----:B------:R-:W5:Y:S04]  /*23f0*/  LDS.64 R10, [R24+UR18+0x98] ;  /* 0x00009812180a7984 */ /* 0x000f680008000a00 */
[----:B------:R-:W2:Y:S04]  /*2400*/  LDS.64 R20, [R25+0xab8] ;  /* 0x000ab80019147984 */ /* 0x000ea80000000a00 */
[----:B-1-3--:R-:W1:Y:S01]  /*2410*/  LDS.64 R18, [R19+0x1ef8] ;  /* 0x001ef80013127984 */ /* 0x00ae620000000a00 */
[----:B0-----:R-:W-:-:S08]  /*2420*/  DADD R14, R16, R14 ;  /* 0x00000000100e7229 */ /* 0x001fd0000000000e */
[----:B----4-:R-:W-:Y:S02]  /*2430*/  DADD R12, R14, R12 ;  /* 0x000000000e0c7229 */ /* 0x010fe4000000000c */
[----:B------:R-:W0:Y:S06]  /*2440*/  LDS.64 R14, [R24+UR18+0x8] ;  /* 0x00000812180e7984 */ /* 0x000e2c0008000a00 */
[----:B-----5:R-:W-:Y:S01]  /*2450*/  DADD R10, R12, R10 ;  /* 0x000000000c0a7229 */ /* 0x020fe2000000000a */
[----:B------:R-:W-:Y:S01]  /*2460*/  MOV R13, 0x8 ;  /* 0x00000008000d7802 */ /* 0x000fe20000000f00 */
[----:B------:R-:W-:-:S04]  /*2470*/  VIADD R12, R23, 0xfffffffe ;  /* 0xfffffffe170c7836 */ /* 0x000fc80000000000 */
[----:B------:R-:W-:Y:S02]  /*2480*/  IMAD.WIDE R12, R12, R13, UR6 ;  /* 0x000000060c0c7e25 */ /* 0x000fe4000f8e020d */
[----:B--2---:R-:W-:-:S08]  /*2490*/  DADD R10, R10, R20 ;  /* 0x000000000a0a7229 */ /* 0x004fd00000000014 */
[----:B-1----:R-:W-:-:S08]  /*24a0*/  DADD R10, R10, R18 ;  /* 0x000000000a0a7229 */ /* 0x002fd00000000012 */
[----:B------:R-:W-:-:S08]  /*24b0*/  DMUL R10, R10, UR26 ;  /* 0x0000001a0a0a7c28 */ /* 0x000fd00008000000 */
[----:B0-----:R-:W-:Y:S01]  /*24c0*/  DFMA R10, R14, 2, R10 ;  /* 0x400000000e0a782b */ /* 0x001fe2000000000a */
[----:B------:R-:W-:Y:S01]  /*24d0*/  MOV R15, UR13 ;  /* 0x0000000d000f7c02 */ /* 0x000fe20008000f00 */
[----:B------:R-:W-:-:S05]  /*24e0*/  IMAD.U32 R14, RZ, RZ, UR13 ;  /* 0x0000000dff0e7e24 */ /* 0x000fca000f8e00ff */
[----:B------:R1:W-:Y:S01]  /*24f0*/  STG.E.64 desc[UR14][R12.64+0x18], R10 ;  /* 0x0000180a0c007986 */ /* 0x0003e2000c101b0e */
[----:B------:R-:W-:Y:S02]  /*2500*/  IMAD R8, R15, UR25, R8 ;  /* 0x000000190f087c24 */ /* 0x000fe4000f8e0208 */
[----:B------:R-:W-:Y:S01]  /*2510*/  IMAD R23, R14, UR25, R23 ;  /* 0x000000190e177c24 */ /* 0x000fe2000f8e0217 */
[----:B------:R-:W-:Y:S06]  /*2520*/  @P1 BRA `(.L_x_55) ;  /* 0xfffffff400f41947 */ /* 0x000fec000383ffff */
[----:B------:R-:W-:-:S12]  /*2530*/  UIADD3 UR12, UPT, UPT, UR4, 0x2, URZ ;  /* 0x00000002040c7890 */ /* 0x000fd8000fffe0ff */
.L_x_43:
[----:B------:R-:W0:Y:S02]  /*2540*/  LDC R6, c[0x0][0x388] ;  /* 0x0000e200ff067b82 */ /* 0x000e240000000800 */
[----:B0-----:R-:W-:-:S04]  /*2550*/  LOP3.LUT R6, R6, 0x1, RZ, 0xc0, !PT ;  /* 0x0000000106067812 */ /* 0x001fc800078ec0ff */
[----:B------:R-:W-:-:S13]  /*2560*/  ISETP.NE.U32.AND P0, PT, R6, 0x1, PT ;  /* 0x000000010600780c */ /* 0x000fda0003f05070 */
[----:B------:R-:W-:Y:S05]  /*2570*/  @P0 EXIT ;  /* 0x000000000000094d */ /* 0x000fea0003800000 */
[----:B------:R-:W0:Y:S02]  /*2580*/  LDCU UR4, c[0x0][0x384] ;  /* 0x00007080ff0477ac */ /* 0x000e240008000800 */
[----:B0-----:R-:W-:-:S04]  /*2590*/  UIADD3 UR17, UPT, UPT, UR4, 0x2, URZ ;  /* 0x0000000204117890 */ /* 0x001fc8000fffe0ff */
[----:B------:R-:W-:-:S04]  /*25a0*/  UIMAD UR18, UR17, UR12, URZ ;  /* 0x0000000c111272a4 */ /* 0x000fc8000f8e02ff */
[----:B------:R-:W-:-:S04]  /*25b0*/  UIMAD UR4, UR13, UR18, UR13 ;  /* 0x000000120d0472a4 */ /* 0x000fc8000f8e020d */
[----:B------:R-:W-:-:S06]  /*25c0*/  UIMAD.WIDE UR4, UR4, 0x8, UR8 ;  /* 0x00000008040478a5 */ /* 0x000fcc000f8e0208 */
[----:B------:R-:W-:Y:S02]  /*25d0*/  MOV R8, UR4 ;  /* 0x0000000400087c02 */ /* 0x000fe40008000f00 */
[----:B------:R-:W-:-:S03]  /*25e0*/  MOV R9, UR5 ;  /* 0x0000000500097c02 */ /* 0x000fc60008000f00 */
[----:B------:R-:W-:-:S06]  /*25f0*/  IMAD.WIDE.U32 R8, R5, 0x8, R8 ;  /* 0x0000000805087825 */ /* 0x000fcc00078e0008 */
[----:B------:R-:W5:Y:S01]  /*2600*/  LDG.E.64 R8, desc[UR14][R8.64+0x8] ;  /* 0x0000080e08087981 */ /* 0x000f62000c1e1b00 */
        /* <DEDUP_REMOVED lines=9> */
[----:B-1234-:R-:W-:-:S04]  /*26a0*/  IMAD.U32 R11, RZ, RZ, UR11 ;  /* 0x0000000bff0b7e24 */ /* 0x01efc8000f8e00ff */
[----:B------:R-:W-:-:S05]  /*26b0*/  IMAD R10, R0, 0x90, R11 ;  /* 0x00000090000a7824 */ /* 0x000fca00078e020b */
[----:B------:R-:W-:-:S05]  /*26c0*/  LEA R6, R3, R10, 0x3 ;  /* 0x0000000a03067211 */ /* 0x000fca00078e18ff */
[----:B-----5:R0:W-:Y:S01]  /*26d0*/  STS.64 [R6+0x98], R8 ;  /* 0x0000980806007388 */ /* 0x0201e20000000a00 */
[----:B------:R-:W-:Y:S05]  /*26e0*/  @!P0 BRA `(.L_x_57) ;  /* 0x0000000000108947 */ /* 0x000fea0003800000 */
[----:B------:R-:W-:-:S13]  /*26f0*/  ISETP.NE.AND P0, PT, R2, UR24, PT ;  /* 0x0000001802007c0c */ /* 0x000fda000bf05270 */
[----:B------:R-:W-:Y:S05]  /*2700*/  @P0 BRA `(.L_x_58) ;  /* 0x0000000000200947 */ /* 0x000fea0003800000 */
[----:B------:R1:W-:Y:S01]  /*2710*/  STS.64 [R6+0x128], RZ ;  /* 0x000128ff06007388 */ /* 0x0003e20000000a00 */
[----:B------:R-:W-:Y:S05]  /*2720*/  BRA `(.L_x_58) ;  /* 0x0000000000187947 */ /* 0x000fea0003800000 */
.L_x_57:
[----:B0-----:R-:W-:Y:S01]  /*2730*/  MOV R8, UR4 ;  /* 0x0000000400087c02 */ /* 0x001fe20008000f00 */
[----:B------:R-:W-:-:S04]  /*2740*/  IMAD.U32 R9, RZ, RZ, UR5 ;  /* 0x00000005ff097e24 */ /* 0x000fc8000f8e00ff */
[----:B------:R-:W-:-:S06]  /*2750*/  IMAD.WIDE R8, R7, 0x8, R8 ;  /* 0x0000000807087825 */ /* 0x000fcc00078e0208 */
[----:B------:R-:W2:Y:S01]  /*2760*/  LDG.E.64 R8, desc[UR14][R8.64+0x8] ;  /* 0x0000080e08087981 */ /* 0x000ea2000c1e1b00 */
[----:B------:R-:W-:-:S05]  /*2770*/  LEA R7, R3, UR11, 0x3 ;  /* 0x0000000b03077c11 */ /* 0x000fca000f8e18ff */
[----:B--2---:R0:W-:Y:S02]  /*2780*/  STS.64 [R7+0x8], R8 ;  /* 0x0000080807007388 */ /* 0x0041e40000000a00 */
.L_x_58:
[----:B------:R-:W-:Y:S05]  /*2790*/  BSYNC.RECONVERGENT B0 ;  /* 0x0000000000007941 */ /* 0x000fea0003800200 */
.L_x_56:
[----:B------:R-:W-:Y:S01]  /*27a0*/  ISETP.NE.AND P0, PT, R3, RZ, PT ;  /* 0x000000ff0300720c */ /* 0x000fe20003f05270 */
[----:B------:R-:W-:-:S12]  /*27b0*/  BSSY.RECONVERGENT B0, `(.L_x_59) ;  /* 0x000000b000007945 */ /* 0x000fd80003800200 */
[----:B------:R-:W-:Y:S05]  /*27c0*/  @!P0 BRA `(.L_x_60) ;  /* 0x0000000000108947 */ /* 0x000fea0003800000 */
[----:B------:R-:W-:-:S13]  /*27d0*/  ISETP.NE.AND P0, PT, R4, UR19, PT ;  /* 0x0000001304007c0c */ /* 0x000fda000bf05270 */
[----:B------:R-:W-:Y:S05]  /*27e0*/  @P0 BRA `(.L_x_61) ;  /* 0x00000000001c0947 */ /* 0x000fea0003800000 */
[----:B------:R2:W-:Y:S01]  /*27f0*/  STS.64 [R6+0xa0], RZ ;  /* 0x0000a0ff06007388 */ /* 0x0005e20000000a00 */
[----:B------:R-:W-:Y:S05]  /*2800*/  BRA `(.L_x_61) ;  /* 0x0000000000147947 */ /* 0x000fea0003800000 */
.L_x_60:
[----:B0-----:R-:W-:Y:S02]  /*2810*/  MOV R8, UR4 ;  /* 0x0000000400087c02 */ /* 0x001fe40008000f00 */
[----:B------:R-:W-:-:S03]  /*2820*/  MOV R9, UR5 ;  /* 0x0000000500097c02 */ /* 0x000fc60008000f00 */
[----:B------:R-:W-:-:S06]  /*2830*/  IMAD.WIDE R8, R5, 0x8, R8 ;  /* 0x0000000805087825 */ /* 0x000fcc00078e0208 */
[----:B------:R-:W2:Y:S04]  /*2840*/  LDG.E.64 R8, desc[UR14][R8.64] ;  /* 0x0000000e08087981 */ /* 0x000ea8000c1e1b00 */
[----:B--2---:R0:W-:Y:S02]  /*2850*/  STS.64 [R10+0x90], R8 ;  /* 0x000090080a007388 */ /* 0x0041e40000000a00 */
.L_x_61:
[----:B------:R-:W-:Y:S05]  /*2860*/  BSYNC.RECONVERGENT B0 ;  /* 0x0000000000007941 */ /* 0x000fea0003800200 */
.L_x_59:
[----:B------:R-:W-:Y:S01]  /*2870*/  UIADD3 UR10, UPT, UPT, UR12, -0x1, URZ ;  /* 0xffffffff0c0a7890 */ /* 0x000fe2000fffe0ff */
[----:B------:R-:W3:Y:S03]  /*2880*/  S2R R12, SR_CgaCtaId ;  /* 0x00000000000c7919 */ /* 0x000ee60000008800 */
[----:B------:R-:W-:Y:S01]  /*2890*/  UIMAD.WIDE.U32 UR8, UR10, -0x55555555, URZ ;  /* 0xaaaaaaab0a0878a5 */ /* 0x000fe2000f8e00ff */
[----:B------:R-:W4:Y:S03]  /*28a0*/  S2R R5, SR_TID.Y ;  /* 0x0000000000057919 */ /* 0x000f260000002200 */
[----:B------:R-:W-:Y:S01]  /*28b0*/  USHF.R.U32.HI UR9, URZ, 0x1, UR9 ;  /* 0x00000001ff097899 */ /* 0x000fe20008011609 */
[----:B------:R-:W-:Y:S03]  /*28c0*/  BAR.SYNC.DEFER_BLOCKING 0x0 ;  /* 0x0000000000007b1d */ /* 0x000fe60000010000 */
[----:B------:R-:W-:-:S02]  /*28d0*/  UIMAD UR9, UR9, -0x3, UR10 ;  /* 0xfffffffd090978a4 */ /* 0x000fc4000f8e020a */
[----:B------:R-:W-:Y:S02]  /*28e0*/  UIADD3 UR10, UPT, UPT, UR12, -0x2, URZ ;  /* 0xfffffffe0c0a7890 */ /* 0x000fe4000fffe0ff */
[----:B------:R-:W-:Y:S01]  /*28f0*/  UIMAD UR9, UR9, 0xa20, UR16 ;  /* 0x00000a20090978a4 */ /* 0x000fe2000f8e0210 */
[----:B0-----:R-:W0:Y:S05]  /*2900*/  S2R R7, SR_TID.X ;  /* 0x0000000000077919 */ /* 0x001e2a0000002100 */
[----:B------:R-:W-:Y:S01]  /*2910*/  IMAD.U32 R9, RZ, RZ, UR9 ;  /* 0x00000009ff097e24 */ /* 0x000fe2000f8e00ff */
[----:B------:R-:W-:-:S03]  /*2920*/  UIMAD.WIDE.U32 UR8, UR10, -0x55555555, URZ ;  /* 0xaaaaaaab0a0878a5 */ /* 0x000fc6000f8e00ff */
[----:B------:R-:W-:Y:S01]  /*2930*/  IMAD R0, R0, 0x90, R9 ;  /* 0x0000009000007824 */ /* 0x000fe200078e0209 */
[----:B------:R-:W-:-:S03]  /*2940*/  USHF.R.U32.HI UR9, URZ, 0x1, UR9 ;  /* 0x00000001ff097899 */ /* 0x000fc60008011609 */
[----:B------:R-:W-:Y:S01]  /*2950*/  UMOV UR8, 0x9999999a ;  /* 0x9999999a00087882 */ /* 0x000fe20000000000 */
[----:B------:R-:W-:Y:S01]  /*2960*/  LEA R0, R3, R0, 0x3 ;  /* 0x0000000003007211 */ /* 0x000fe200078e18ff */
[----:B------:R-:W-:Y:S01]  /*2970*/  UIMAD UR9, UR9, -0x3, UR10 ;  /* 0xfffffffd090978a4 */ /* 0x000fe2000f8e020a */
[----:B------:R-:W-:-:S03]  /*2980*/  MOV R3, 0x400 ;  /* 0x0000040000037802 */ /* 0x000fc60000000f00 */
[----:B------:R-:W-:Y:S01]  /*2990*/  LDS.64 R8, [R0+0x90] ;  /* 0x0000900000087984 */ /* 0x000fe20000000a00 */
[----:B---3--:R-:W-:Y:S01]  /*29a0*/  LEA R12, R12, R3, 0x18 ;  /* 0x000000030c0c7211 */ /* 0x008fe200078ec0ff */
[----:B------:R-:W-:Y:S01]  /*29b0*/  IMAD.U32 R16, RZ, RZ, UR9 ;  /* 0x00000009ff107e24 */ /* 0x000fe2000f8e00ff */
[----:B------:R-:W-:Y:S01]  /*29c0*/  MOV R3, UR17 ;  /* 0x0000001100037c02 */ /* 0x000fe20008000f00 */
[----:B------:R-:W3:Y:S01]  /*29d0*/  LDS.64 R10, [R0+0xa0] ;  /* 0x0000a000000a7984 */ /* 0x000ee20000000a00 */
[----:B------:R-:W-:Y:S01]  /*29e0*/  UMOV UR9, 0x3ff19999 ;  /* 0x3ff1999900097882 */ /* 0x000fe20000000000 */
[----:B----4-:R-:W-:Y:S01]  /*29f0*/  IMAD R14, R5, 0x90, R12 ;  /* 0x00000090050e7824 */ /* 0x010fe200078e020c */
[----:B------:R-:W-:Y:S01]  /*2a00*/  IADD3 R3, PT, PT, R2, UR18, -R3 ;  /* 0x0000001202037c10 */ /* 0x000fe2000fffe803 */
[----:B------:R-:W4:Y:S01]  /*2a10*/  LDS.64 R12, [R0+0x8] ;  /* 0x00000800000c7984 */ /* 0x000f220000000a00 */
[----:B------:R-:W-:-:S03]  /*2a20*/  MOV R2, 0x8 ;  /* 0x0000000800027802 */ /* 0x000fc60000000f00 */
[----:B------:R-:W-:Y:S01]  /*2a30*/  IMAD R3, R3, UR13, R4 ;  /* 0x0000000d03037c24 */ /* 0x000fe2000f8e0204 */
[----:B0-----:R-:W-:Y:S02]  /*2a40*/  LEA R7, R7, R14, 0x3 ;  /* 0x0000000e07077211 */ /* 0x001fe400078e18ff */
[----:B------:R-:W0:Y:S01]  /*2a50*/  LDS.64 R14, [R0+0x128] ;  /* 0x00012800000e7984 */ /* 0x000e220000000a00 */
[----:B------:R-:W-:-:S04]  /*2a60*/  IMAD.WIDE R2, R3, R2, UR6 ;  /* 0x0000000603027e25 */ /* 0x000fc8000f8e0202 */
[----:B------:R-:W-:Y:S02]  /*2a70*/  IMAD R16, R16, 0xa20, R7 ;  /* 0x00000a2010107824 */ /* 0x000fe400078e0207 */
[----:B-12---:R-:W-:Y:S04]  /*2a80*/  LDS.64 R6, [R6+0x98] ;  /* 0x0000980006067984 */ /* 0x006fe80000000a00 */
[----:B------:R-:W1:Y:S01]  /*2a90*/  LDS.64 R16, [R16+0x98] ;  /* 0x0000980010107984 */ /* 0x000e620000000a00 */
[----:B---3--:R-:W-:-:S08]  /*2aa0*/  DADD R8, R8, R10 ;  /* 0x0000000008087229 */ /* 0x008fd0000000000a */
[----:B----4-:R-:W-:Y:S02]  /*2ab0*/  DADD R12, R8, R12 ;  /* 0x00000000080c7229 */ /* 0x010fe4000000000c */
[----:B------:R-:W2:Y:S06]  /*2ac0*/  LDS.64 R8, [R0+0x98] ;  /* 0x0000980000087984 */ /* 0x000eac0000000a00 */
[----:B0-----:R-:W-:-:S08]  /*2ad0*/  DADD R12, R12, R14 ;  /* 0x000000000c0c7229 */ /* 0x001fd0000000000e */
[----:B-1----:R-:W-:-:S08]  /*2ae0*/  DADD R12, R12, R16 ;  /* 0x000000000c0c7229 */ /* 0x002fd00000000010 */
[----:B------:R-:W-:-:S08]  /*2af0*/  DADD R12, R12, R6 ;  /* 0x000000000c0c7229 */ /* 0x000fd00000000006 */
[----:B------:R-:W-:-:S08]  /*2b00*/  DMUL R12, R12, UR8 ;  /* 0x000000080c0c7c28 */ /* 0x000fd00008000000 */
[----:B--2---:R-:W-:-:S07]  /*2b10*/  DFMA R8, R8, 2, R12 ;  /* 0x400000000808782b */ /* 0x004fce000000000c */
[----:B------:R-:W-:Y:S01]  /*2b20*/  STG.E.64 desc[UR14][R2.64+0x18], R8 ;  /* 0x0000180802007986 */ /* 0x000fe2000c101b0e */
[----:B------:R-:W-:Y:S05]  /*2b30*/  EXIT ;  /* 0x000000000000794d */ /* 0x000fea0003800000 */
.L_x_62:
[----:B------:R-:W-:-:S00]  /*2b40*/  BRA `(.L_x_62) ;  /* 0xfffffffc00fc7947 */ /* 0x000fc0000383ffff */
[----:B------:R-:W-:-:S00]  /*2b50*/  NOP ;  /* 0x0000000000007918 */ /* 0x000fc00000000000 */
        /* <DEDUP_REMOVED lines=10> */
.L_x_63:


//--------------------- .nv.shared._Z15stencil_7_pointiiiPdS_ --------------------------
	.section	.nv.shared._Z15stencil_7_pointiiiPdS_,"aw",@nobits
	.sectionflags	@""
	.align	8
.nv.shared._Z15stencil_7_pointiiiPdS_:
	.zero		8800


//--------------------- .nv.shared.reserved.0     --------------------------
	.section	.nv.shared.reserved.0,"aw",@nobits
	.weak		__nv_reservedSMEM_offset_0_alias
	.size		__nv_reservedSMEM_offset_0_alias, 0, 64
	.other		__nv_reservedSMEM_offset_0_alias,@"STO_CUDA_RESERVED_SHARED STV_DEFAULT"
__nv_reservedSMEM_offset_0_alias:
	.zero		0
	.zero		64


//--------------------- .nv.constant0._Z15stencil_7_pointiiiPdS_ --------------------------
	.section	.nv.constant0._Z15stencil_7_pointiiiPdS_,"a",@progbits
	.sectionflags	@""
	.align	4
.nv.constant0._Z15stencil_7_pointiiiPdS_:
	.zero		928


//--------------------- SYMBOLS --------------------------

	.type		.nv.reservedSmem.offset0,@object
	.size		.nv.reservedSmem.offset0,0x4
	.type		.nv.reservedSmem.cap,@object
	.size		.nv.reservedSmem.cap,0x4
